//
// Generated by NVIDIA NVVM Compiler
//
// Compiler Build ID: CL-36424714
// Cuda compilation tools, release 13.0, V13.0.88
// Based on NVVM 20.0.0
//

.version 9.0
.target sm_100
.address_size 64

	// .globl	_Z6fill_BP6__halfi
.extern .func  (.param .b32 func_retval0) vprintf
(
	.param .b64 vprintf_param_0,
	.param .b64 vprintf_param_1
)
;
.global .align 4 .b8 precalc_xorwow_matrix[102400];
.global .align 4 .b8 precalc_xorwow_offset_matrix[102400];
.global .align 4 .b8 mrg32k3aM1[2304];
.global .align 4 .b8 mrg32k3aM2[2304];
.global .align 4 .b8 mrg32k3aM1SubSeq[2016];
.global .align 4 .b8 mrg32k3aM2SubSeq[2016];
.global .align 4 .b8 mrg32k3aM1Seq[2304];
.global .align 4 .b8 mrg32k3aM2Seq[2304];
.const .align 8 .b8 __cr_lgamma_table[72];
// _ZZ6kerneliiiPjS_PfjE4tile has been demoted
.global .align 1 .b8 $str$1[28] = {50, 32, 58, 32, 52, 32, 115, 112, 97, 114, 115, 105, 116, 121, 32, 118, 105, 111, 108, 97, 116, 101, 100, 33, 33, 33, 10};

.visible .entry _Z6fill_BP6__halfi(
	.param .u64 .ptr .align 1 _Z6fill_BP6__halfi_param_0,
	.param .u32 _Z6fill_BP6__halfi_param_1
)
{
	.reg .b16 	%rs<5>;
	.reg .b32 	%r<29>;
	.reg .b32 	%f<5>;
	.reg .b64 	%rd<5>;

	ld.param.u64 	%rd1, [_Z6fill_BP6__halfi_param_0];
	ld.param.u32 	%r1, [_Z6fill_BP6__halfi_param_1];
	cvta.to.global.u64 	%rd2, %rd1;
	mov.u32 	%r2, %ctaid.x;
	mov.u32 	%r3, %ntid.x;
	mov.u32 	%r4, %tid.x;
	mad.lo.s32 	%r5, %r2, %r3, %r4;
	mov.u32 	%r6, %ctaid.y;
	mov.u32 	%r7, %ntid.y;
	mov.u32 	%r8, %tid.y;
	mad.lo.s32 	%r9, %r6, %r7, %r8;
	shl.b32 	%r10, %r5, 2;
	mad.lo.s32 	%r11, %r1, %r9, %r10;
	mul.wide.s32 	%rd3, %r11, 2;
	add.s64 	%rd4, %rd2, %rd3;
	shr.u32 	%r12, %r5, 31;
	add.s32 	%r13, %r5, %r12;
	and.b32  	%r14, %r13, -2;
	sub.s32 	%r15, %r5, %r14;
	cvt.rn.f32.s32 	%f1, %r15;
	// begin inline asm
	{  cvt.rn.f16.f32 %rs1, %f1;}

	// end inline asm
	st.global.u16 	[%rd4], %rs1;
	mul.hi.u32 	%r16, %r9, -1431655765;
	shr.u32 	%r17, %r16, 1;
	mul.lo.s32 	%r18, %r17, 3;
	sub.s32 	%r19, %r9, %r18;
	cvt.rn.f32.u32 	%f2, %r19;
	// begin inline asm
	{  cvt.rn.f16.f32 %rs2, %f2;}

	// end inline asm
	st.global.u16 	[%rd4+2], %rs2;
	shr.s32 	%r20, %r5, 31;
	shr.u32 	%r21, %r20, 30;
	add.s32 	%r22, %r5, %r21;
	and.b32  	%r23, %r22, -4;
	sub.s32 	%r24, %r5, %r23;
	cvt.rn.f32.s32 	%f3, %r24;
	// begin inline asm
	{  cvt.rn.f16.f32 %rs3, %f3;}

	// end inline asm
	st.global.u16 	[%rd4+4], %rs3;
	mul.hi.u32 	%r25, %r9, -858993459;
	shr.u32 	%r26, %r25, 2;
	mul.lo.s32 	%r27, %r26, 5;
	sub.s32 	%r28, %r9, %r27;
	cvt.rn.f32.u32 	%f4, %r28;
	// begin inline asm
	{  cvt.rn.f16.f32 %rs4, %f4;}

	// end inline asm
	st.global.u16 	[%rd4+6], %rs4;
	ret;

}
	// .globl	_Z6fill_AP6__halfi
.visible .entry _Z6fill_AP6__halfi(
	.param .u64 .ptr .align 1 _Z6fill_AP6__halfi_param_0,
	.param .u32 _Z6fill_AP6__halfi_param_1
)
{
	.reg .b16 	%rs<3>;
	.reg .b32 	%r<12>;
	.reg .b32 	%f<3>;
	.reg .b64 	%rd<5>;

	ld.param.u64 	%rd1, [_Z6fill_AP6__halfi_param_0];
	ld.param.u32 	%r1, [_Z6fill_AP6__halfi_param_1];
	cvta.to.global.u64 	%rd2, %rd1;
	mov.u32 	%r2, %ctaid.x;
	mov.u32 	%r3, %ntid.x;
	mov.u32 	%r4, %tid.x;
	mad.lo.s32 	%r5, %r2, %r3, %r4;
	mov.u32 	%r6, %ctaid.y;
	mov.u32 	%r7, %ntid.y;
	mov.u32 	%r8, %tid.y;
	mad.lo.s32 	%r9, %r6, %r7, %r8;
	shl.b32 	%r10, %r5, 2;
	mad.lo.s32 	%r11, %r1, %r9, %r10;
	mul.wide.s32 	%rd3, %r11, 2;
	add.s64 	%rd4, %rd2, %rd3;
	mov.f32 	%f1, 0f00000000;
	// begin inline asm
	{  cvt.rn.f16.f32 %rs1, %f1;}

	// end inline asm
	st.global.u16 	[%rd4], %rs1;
	mov.f32 	%f2, 0f3F800000;
	// begin inline asm
	{  cvt.rn.f16.f32 %rs2, %f2;}

	// end inline asm
	st.global.u16 	[%rd4+2], %rs2;
	st.global.u16 	[%rd4+4], %rs2;
	st.global.u16 	[%rd4+6], %rs1;
	ret;

}
	// .globl	_Z10compress_AP6__halfiiPj
.visible .entry _Z10compress_AP6__halfiiPj(
	.param .u64 .ptr .align 1 _Z10compress_AP6__halfiiPj_param_0,
	.param .u32 _Z10compress_AP6__halfiiPj_param_1,
	.param .u32 _Z10compress_AP6__halfiiPj_param_2,
	.param .u64 .ptr .align 1 _Z10compress_AP6__halfiiPj_param_3
)
{
	.reg .pred 	%p<9>;
	.reg .b16 	%rs<23>;
	.reg .b32 	%r<32>;
	.reg .b64 	%rd<11>;

	ld.param.u64 	%rd3, [_Z10compress_AP6__halfiiPj_param_0];
	ld.param.u32 	%r6, [_Z10compress_AP6__halfiiPj_param_2];
	ld.param.u64 	%rd2, [_Z10compress_AP6__halfiiPj_param_3];
	cvta.to.global.u64 	%rd4, %rd3;
	mov.b32 	%r5, 0;
	// begin inline asm
	cvt.rn.f16.s32 %rs9, %r5;
	// end inline asm
	mov.u32 	%r7, %ctaid.x;
	mov.u32 	%r8, %ntid.x;
	mov.u32 	%r9, %tid.x;
	mad.lo.s32 	%r1, %r7, %r8, %r9;
	mov.u32 	%r10, %ctaid.y;
	mov.u32 	%r11, %ntid.y;
	mov.u32 	%r12, %tid.y;
	mad.lo.s32 	%r13, %r10, %r11, %r12;
	mul.lo.s32 	%r2, %r6, %r13;
	shl.b32 	%r14, %r1, 2;
	add.s32 	%r15, %r2, %r14;
	mul.wide.s32 	%rd5, %r15, 2;
	add.s64 	%rd1, %rd4, %rd5;
	ld.global.u16 	%rs10, [%rd1];
	and.b16  	%rs11, %rs10, 32767;
	setp.ne.s16 	%p1, %rs11, 0;
	selp.b16 	%rs12, %rs10, %rs9, %p1;
	selp.u32 	%r16, 1, 0, %p1;
	ld.global.u16 	%rs13, [%rd1+2];
	and.b16  	%rs14, %rs13, 32767;
	setp.eq.s16 	%p2, %rs14, 0;
	selp.b16 	%rs15, %rs13, %rs9, %p1;
	selp.b16 	%rs16, %rs10, %rs13, %p1;
	selp.b32 	%r17, 2, 1, %p1;
	selp.b16 	%rs1, %rs9, %rs15, %p2;
	selp.b16 	%rs20, %rs12, %rs16, %p2;
	selp.b32 	%r3, %r16, %r17, %p2;
	ld.global.u16 	%rs3, [%rd1+4];
	and.b16  	%rs17, %rs3, 32767;
	setp.eq.s16 	%p3, %rs17, 0;
	mov.u16 	%rs19, %rs1;
	mov.u32 	%r31, %r3;
	@%p3 bra 	$L__BB2_4;
	mov.b32 	%r31, 2;
	setp.eq.s32 	%p4, %r3, 1;
	mov.u16 	%rs19, %rs3;
	@%p4 bra 	$L__BB2_4;
	setp.ne.s32 	%p5, %r3, 0;
	@%p5 bra 	$L__BB2_10;
	mov.b32 	%r31, 1;
	mov.u16 	%rs19, %rs1;
	mov.u16 	%rs20, %rs3;
$L__BB2_4:
	ld.global.u16 	%rs6, [%rd1+6];
	and.b16  	%rs18, %rs6, 32767;
	setp.eq.s16 	%p6, %rs18, 0;
	mov.u16 	%rs21, %rs19;
	@%p6 bra 	$L__BB2_8;
	setp.eq.s32 	%p7, %r31, 1;
	mov.u16 	%rs21, %rs6;
	@%p7 bra 	$L__BB2_8;
	setp.ne.s32 	%p8, %r31, 0;
	@%p8 bra 	$L__BB2_10;
	mov.u16 	%rs21, %rs19;
	mov.u16 	%rs20, %rs6;
$L__BB2_8:
	cvt.u32.u16 	%r22, %rs20;
	cvt.u32.u16 	%r23, %rs21;
	shl.b32 	%r24, %r22, 16;
	or.b32  	%r25, %r24, %r23;
	shr.s32 	%r26, %r2, 31;
	shr.u32 	%r27, %r26, 30;
	add.s32 	%r28, %r2, %r27;
	shr.s32 	%r29, %r28, 2;
	add.s32 	%r30, %r29, %r1;
	cvta.to.global.u64 	%rd8, %rd2;
	mul.wide.s32 	%rd9, %r30, 4;
	add.s64 	%rd10, %rd8, %rd9;
	st.global.u32 	[%rd10], %r25;
$L__BB2_9:
	ret;
$L__BB2_10:
	mov.u64 	%rd6, $str$1;
	cvta.global.u64 	%rd7, %rd6;
	{ // callseq 0, 0
	.param .b64 param0;
	st.param.b64 	[param0], %rd7;
	.param .b64 param1;
	st.param.b64 	[param1], 0;
	.param .b32 retval0;
	call.uni (retval0), 
	vprintf, 
	(
	param0, 
	param1
	);
	ld.param.b32 	%r20, [retval0];
	} // callseq 0
	bra.uni 	$L__BB2_9;

}
	// .globl	_Z10compress_BP6__halfiiPj
.visible .entry _Z10compress_BP6__halfiiPj(
	.param .u64 .ptr .align 1 _Z10compress_BP6__halfiiPj_param_0,
	.param .u32 _Z10compress_BP6__halfiiPj_param_1,
	.param .u32 _Z10compress_BP6__halfiiPj_param_2,
	.param .u64 .ptr .align 1 _Z10compress_BP6__halfiiPj_param_3
)
{
	.reg .b32 	%r<18>;
	.reg .b64 	%rd<11>;

	ld.param.u64 	%rd1, [_Z10compress_BP6__halfiiPj_param_0];
	ld.param.u32 	%r1, [_Z10compress_BP6__halfiiPj_param_2];
	ld.param.u64 	%rd2, [_Z10compress_BP6__halfiiPj_param_3];
	cvta.to.global.u64 	%rd3, %rd2;
	cvta.to.global.u64 	%rd4, %rd1;
	mov.u32 	%r2, %ctaid.x;
	mov.u32 	%r3, %ntid.x;
	mov.u32 	%r4, %tid.x;
	mad.lo.s32 	%r5, %r2, %r3, %r4;
	mov.u32 	%r6, %ctaid.y;
	mov.u32 	%r7, %ntid.y;
	mov.u32 	%r8, %tid.y;
	mad.lo.s32 	%r9, %r6, %r7, %r8;
	mul.lo.s32 	%r10, %r1, %r9;
	shl.b32 	%r11, %r10, 1;
	add.s32 	%r12, %r11, %r5;
	mul.wide.s32 	%rd5, %r12, 2;
	add.s64 	%rd6, %rd4, %rd5;
	mul.wide.s32 	%rd7, %r1, 2;
	add.s64 	%rd8, %rd6, %rd7;
	ld.global.u16 	%r13, [%rd8];
	ld.global.u16 	%r14, [%rd6];
	shl.b32 	%r15, %r14, 16;
	or.b32  	%r16, %r15, %r13;
	add.s32 	%r17, %r10, %r5;
	mul.wide.s32 	%rd9, %r17, 4;
	add.s64 	%rd10, %rd3, %rd9;
	st.global.u32 	[%rd10], %r16;
	ret;

}
	// .globl	_Z6kerneliiiPjS_Pfj
.visible .entry _Z6kerneliiiPjS_Pfj(
	.param .u32 _Z6kerneliiiPjS_Pfj_param_0,
	.param .u32 _Z6kerneliiiPjS_Pfj_param_1,
	.param .u32 _Z6kerneliiiPjS_Pfj_param_2,
	.param .u64 .ptr .align 1 _Z6kerneliiiPjS_Pfj_param_3,
	.param .u64 .ptr .align 1 _Z6kerneliiiPjS_Pfj_param_4,
	.param .u64 .ptr .align 1 _Z6kerneliiiPjS_Pfj_param_5,
	.param .u32 _Z6kerneliiiPjS_Pfj_param_6
)
{
	.reg .pred 	%p<7>;
	.reg .b32 	%r<181>;
	.reg .b32 	%f<84>;
	.reg .b64 	%rd<71>;
	// demoted variable
	.shared .align 4 .b8 _ZZ6kerneliiiPjS_PfjE4tile[512];
	ld.param.u32 	%r36, [_Z6kerneliiiPjS_Pfj_param_1];
	ld.param.u32 	%r37, [_Z6kerneliiiPjS_Pfj_param_2];
	ld.param.u64 	%rd11, [_Z6kerneliiiPjS_Pfj_param_3];
	ld.param.u64 	%rd12, [_Z6kerneliiiPjS_Pfj_param_4];
	ld.param.u32 	%r38, [_Z6kerneliiiPjS_Pfj_param_6];
	cvta.to.global.u64 	%rd1, %rd12;
	cvta.to.global.u64 	%rd2, %rd11;
	mov.u32 	%r39, %ctaid.x;
	mov.u32 	%r40, %ntid.x;
	mov.u32 	%r41, %tid.x;
	mad.lo.s32 	%r42, %r39, %r40, %r41;
	mov.u32 	%r43, %ctaid.y;
	mov.u32 	%r44, %ntid.y;
	mov.u32 	%r45, %tid.y;
	mad.lo.s32 	%r46, %r43, %r44, %r45;
	shr.u32 	%r1, %r41, 2;
	and.b32  	%r2, %r41, 3;
	shl.b32 	%r47, %r41, 3;
	mov.u32 	%r48, _ZZ6kerneliiiPjS_PfjE4tile;
	add.s32 	%r3, %r48, %r47;
	mov.b32 	%r49, 0;
	st.shared.u32 	[%r3], %r49;
	st.shared.u32 	[%r3+4], %r49;
	shl.b32 	%r50, %r1, 5;
	shl.b32 	%r51, %r41, 1;
	and.b32  	%r4, %r51, 6;
	and.b32  	%r52, %r47, 24;
	or.b32  	%r53, %r50, %r52;
	add.s32 	%r54, %r53, %r48;
	add.s32 	%r5, %r54, 256;
	st.shared.u32 	[%r54+256], %r49;
	st.shared.u32 	[%r54+260], %r49;
	shr.u32 	%r55, %r42, 1;
	and.b32  	%r6, %r55, 2147483632;
	shl.b32 	%r7, %r46, 3;
	setp.lt.s32 	%p1, %r37, 1;
	mov.f32 	%f82, 0f00000000;
	mov.f32 	%f83, %f82;
	@%p1 bra 	$L__BB4_9;
	ld.param.u32 	%r171, [_Z6kerneliiiPjS_Pfj_param_2];
	mul.lo.s32 	%r57, %r6, %r171;
	shr.u32 	%r8, %r57, 2;
	mul.lo.s32 	%r58, %r171, %r1;
	shr.u32 	%r9, %r58, 2;
	add.s32 	%r10, %r9, %r2;
	shl.b32 	%r59, %r171, 3;
	add.s32 	%r60, %r58, %r59;
	shr.u32 	%r11, %r60, 2;
	add.s32 	%r12, %r11, %r2;
	mad.lo.s32 	%r13, %r36, %r2, %r1;
	shl.b32 	%r61, %r36, 2;
	add.s32 	%r14, %r13, %r61;
	add.s32 	%r15, %r171, -1;
	shr.u32 	%r62, %r15, 4;
	add.s32 	%r16, %r62, 1;
	setp.lt.u32 	%p2, %r171, 49;
	mov.b32 	%r179, 0;
	mov.f32 	%f82, 0f00000000;
	@%p2 bra 	$L__BB4_4;
	mul.lo.s32 	%r177, %r36, 48;
	shl.b32 	%r176, %r36, 5;
	shl.b32 	%r175, %r36, 4;
	add.s32 	%r64, %r8, %r11;
	add.s32 	%r65, %r64, %r2;
	add.s32 	%r66, %r65, 4;
	mul.wide.u32 	%rd3, %r66, 4;
	add.s32 	%r67, %r65, 8;
	mul.wide.u32 	%rd4, %r67, 4;
	add.s32 	%r68, %r65, 12;
	mul.wide.u32 	%rd5, %r68, 4;
	mul.wide.u32 	%rd6, %r65, 4;
	add.s32 	%r69, %r8, %r9;
	add.s32 	%r70, %r69, %r2;
	add.s32 	%r71, %r70, 8;
	mul.wide.u32 	%rd7, %r71, 4;
	and.b32  	%r72, %r16, 536870908;
	neg.s32 	%r173, %r72;
	mov.f32 	%f82, 0f00000000;
	mov.b32 	%r174, 0;
	mov.u64 	%rd70, %rd2;
	mov.f32 	%f83, %f82;
	mov.u32 	%r179, %r174;
$L__BB4_3:
	.pragma "nounroll";
	ld.param.u32 	%r172, [_Z6kerneliiiPjS_Pfj_param_2];
	shr.s32 	%r93, %r174, 1;
	add.s32 	%r94, %r93, %r7;
	mul.lo.s32 	%r95, %r172, %r1;
	shr.u32 	%r96, %r95, 2;
	add.s32 	%r97, %r8, %r96;
	mov.u32 	%r98, %tid.x;
	and.b32  	%r99, %r98, 3;
	add.s32 	%r100, %r97, %r99;
	mul.wide.u32 	%rd13, %r100, 4;
	add.s64 	%rd14, %rd70, %rd13;
	ld.global.u32 	%r73, [%rd14];
	add.s64 	%rd15, %rd70, %rd6;
	ld.global.u32 	%r74, [%rd15];
	add.s32 	%r101, %r13, %r94;
	mul.wide.s32 	%rd16, %r101, 4;
	add.s64 	%rd17, %rd1, %rd16;
	ld.global.u32 	%r75, [%rd17];
	add.s32 	%r102, %r14, %r94;
	mul.wide.s32 	%rd18, %r102, 4;
	add.s64 	%rd19, %rd1, %rd18;
	ld.global.u32 	%r76, [%rd19];
	ld.shared.f32 	%f22, [%r3];
	ld.shared.f32 	%f23, [%r3+4];
	// begin inline asm
	mma.sp.sync.aligned.m16n8k16.row.col.f32.f16.f16.f32 {%f18,  %f19,  %f20,  %f21},{%r73,  %r74},{%r75,  %r76},{%f22, %f23, %f83, %f82}, %r38, 0x0;
	// end inline asm
	st.shared.f32 	[%r3], %f18;
	st.shared.f32 	[%r3+4], %f19;
	st.shared.f32 	[%r5], %f20;
	st.shared.f32 	[%r5+4], %f21;
	shr.s32 	%r103, %r175, 1;
	add.s32 	%r104, %r103, %r7;
	add.s32 	%r105, %r100, 4;
	mul.wide.u32 	%rd20, %r105, 4;
	add.s64 	%rd21, %rd70, %rd20;
	ld.global.u32 	%r78, [%rd21];
	add.s64 	%rd22, %rd70, %rd3;
	ld.global.u32 	%r79, [%rd22];
	add.s32 	%r106, %r13, %r104;
	mul.wide.s32 	%rd23, %r106, 4;
	add.s64 	%rd24, %rd1, %rd23;
	ld.global.u32 	%r80, [%rd24];
	add.s32 	%r107, %r14, %r104;
	mul.wide.s32 	%rd25, %r107, 4;
	add.s64 	%rd26, %rd1, %rd25;
	ld.global.u32 	%r81, [%rd26];
	ld.shared.f32 	%f30, [%r3];
	ld.shared.f32 	%f31, [%r3+4];
	// begin inline asm
	mma.sp.sync.aligned.m16n8k16.row.col.f32.f16.f16.f32 {%f26,  %f27,  %f28,  %f29},{%r78,  %r79},{%r80,  %r81},{%f30, %f31, %f20, %f21}, %r38, 0x0;
	// end inline asm
	st.shared.f32 	[%r3], %f26;
	st.shared.f32 	[%r3+4], %f27;
	st.shared.f32 	[%r5], %f28;
	st.shared.f32 	[%r5+4], %f29;
	shr.s32 	%r108, %r176, 1;
	add.s32 	%r109, %r108, %r7;
	add.s64 	%rd27, %rd70, %rd7;
	ld.global.u32 	%r83, [%rd27];
	add.s64 	%rd28, %rd70, %rd4;
	ld.global.u32 	%r84, [%rd28];
	add.s32 	%r110, %r13, %r109;
	mul.wide.s32 	%rd29, %r110, 4;
	add.s64 	%rd30, %rd1, %rd29;
	ld.global.u32 	%r85, [%rd30];
	add.s32 	%r111, %r14, %r109;
	mul.wide.s32 	%rd31, %r111, 4;
	add.s64 	%rd32, %rd1, %rd31;
	ld.global.u32 	%r86, [%rd32];
	ld.shared.f32 	%f38, [%r3];
	ld.shared.f32 	%f39, [%r3+4];
	// begin inline asm
	mma.sp.sync.aligned.m16n8k16.row.col.f32.f16.f16.f32 {%f34,  %f35,  %f36,  %f37},{%r83,  %r84},{%r85,  %r86},{%f38, %f39, %f28, %f29}, %r38, 0x0;
	// end inline asm
	st.shared.f32 	[%r3], %f34;
	st.shared.f32 	[%r3+4], %f35;
	st.shared.f32 	[%r5], %f36;
	st.shared.f32 	[%r5+4], %f37;
	shr.s32 	%r112, %r177, 1;
	add.s32 	%r113, %r112, %r7;
	add.s32 	%r114, %r100, 12;
	mul.wide.u32 	%rd33, %r114, 4;
	add.s64 	%rd34, %rd70, %rd33;
	ld.global.u32 	%r88, [%rd34];
	add.s64 	%rd35, %rd70, %rd5;
	ld.global.u32 	%r89, [%rd35];
	add.s32 	%r115, %r13, %r113;
	mul.wide.s32 	%rd36, %r115, 4;
	add.s64 	%rd37, %rd1, %rd36;
	ld.global.u32 	%r90, [%rd37];
	add.s32 	%r116, %r14, %r113;
	mul.wide.s32 	%rd38, %r116, 4;
	add.s64 	%rd39, %rd1, %rd38;
	ld.global.u32 	%r91, [%rd39];
	ld.shared.f32 	%f46, [%r3];
	ld.shared.f32 	%f47, [%r3+4];
	// begin inline asm
	mma.sp.sync.aligned.m16n8k16.row.col.f32.f16.f16.f32 {%f42,  %f43,  %f83,  %f82},{%r88,  %r89},{%r90,  %r91},{%f46, %f47, %f36, %f37}, %r38, 0x0;
	// end inline asm
	st.shared.f32 	[%r3], %f42;
	st.shared.f32 	[%r3+4], %f43;
	st.shared.f32 	[%r5], %f83;
	st.shared.f32 	[%r5+4], %f82;
	add.s32 	%r179, %r179, 64;
	shl.b32 	%r117, %r36, 6;
	add.s32 	%r177, %r177, %r117;
	add.s32 	%r176, %r176, %r117;
	add.s32 	%r175, %r175, %r117;
	add.s32 	%r174, %r174, %r117;
	add.s64 	%rd70, %rd70, 64;
	add.s32 	%r173, %r173, 4;
	setp.ne.s32 	%p3, %r173, 0;
	@%p3 bra 	$L__BB4_3;
$L__BB4_4:
	shr.u32 	%r119, %r15, 4;
	add.s32 	%r120, %r119, 1;
	and.b32  	%r118, %r120, 3;
	setp.eq.s32 	%p4, %r118, 0;
	@%p4 bra 	$L__BB4_9;
	setp.eq.s32 	%p5, %r118, 1;
	@%p5 bra 	$L__BB4_7;
	shr.u32 	%r131, %r179, 2;
	add.s32 	%r132, %r131, %r8;
	mul.lo.s32 	%r133, %r179, %r36;
	shr.s32 	%r134, %r133, 1;
	add.s32 	%r135, %r134, %r7;
	add.s32 	%r136, %r10, %r132;
	mul.wide.u32 	%rd40, %r136, 4;
	add.s64 	%rd41, %rd2, %rd40;
	ld.global.u32 	%r121, [%rd41];
	add.s32 	%r137, %r12, %r132;
	mul.wide.u32 	%rd42, %r137, 4;
	add.s64 	%rd43, %rd2, %rd42;
	ld.global.u32 	%r122, [%rd43];
	add.s32 	%r138, %r13, %r135;
	mul.wide.s32 	%rd44, %r138, 4;
	add.s64 	%rd45, %rd1, %rd44;
	ld.global.u32 	%r123, [%rd45];
	add.s32 	%r139, %r14, %r135;
	mul.wide.s32 	%rd46, %r139, 4;
	add.s64 	%rd47, %rd1, %rd46;
	ld.global.u32 	%r124, [%rd47];
	ld.shared.f32 	%f54, [%r3];
	ld.shared.f32 	%f55, [%r3+4];
	// begin inline asm
	mma.sp.sync.aligned.m16n8k16.row.col.f32.f16.f16.f32 {%f50,  %f51,  %f52,  %f53},{%r121,  %r122},{%r123,  %r124},{%f54, %f55, %f83, %f82}, %r38, 0x0;
	// end inline asm
	st.shared.f32 	[%r3], %f50;
	st.shared.f32 	[%r3+4], %f51;
	st.shared.f32 	[%r5], %f52;
	st.shared.f32 	[%r5+4], %f53;
	add.s32 	%r140, %r179, 16;
	shr.u32 	%r141, %r140, 2;
	add.s32 	%r142, %r141, %r8;
	shl.b32 	%r143, %r36, 4;
	add.s32 	%r144, %r133, %r143;
	shr.s32 	%r145, %r144, 1;
	add.s32 	%r146, %r145, %r7;
	add.s32 	%r147, %r10, %r142;
	mul.wide.u32 	%rd48, %r147, 4;
	add.s64 	%rd49, %rd2, %rd48;
	ld.global.u32 	%r126, [%rd49];
	add.s32 	%r148, %r12, %r142;
	mul.wide.u32 	%rd50, %r148, 4;
	add.s64 	%rd51, %rd2, %rd50;
	ld.global.u32 	%r127, [%rd51];
	add.s32 	%r149, %r13, %r146;
	mul.wide.s32 	%rd52, %r149, 4;
	add.s64 	%rd53, %rd1, %rd52;
	ld.global.u32 	%r128, [%rd53];
	add.s32 	%r150, %r14, %r146;
	mul.wide.s32 	%rd54, %r150, 4;
	add.s64 	%rd55, %rd1, %rd54;
	ld.global.u32 	%r129, [%rd55];
	ld.shared.f32 	%f62, [%r3];
	ld.shared.f32 	%f63, [%r3+4];
	// begin inline asm
	mma.sp.sync.aligned.m16n8k16.row.col.f32.f16.f16.f32 {%f58,  %f59,  %f83,  %f82},{%r126,  %r127},{%r128,  %r129},{%f62, %f63, %f52, %f53}, %r38, 0x0;
	// end inline asm
	st.shared.f32 	[%r3], %f58;
	st.shared.f32 	[%r3+4], %f59;
	st.shared.f32 	[%r5], %f83;
	st.shared.f32 	[%r5+4], %f82;
	add.s32 	%r179, %r179, 32;
$L__BB4_7:
	and.b32  	%r151, %r15, 16;
	setp.ne.s32 	%p6, %r151, 0;
	@%p6 bra 	$L__BB4_9;
	shr.u32 	%r157, %r179, 2;
	add.s32 	%r158, %r157, %r8;
	mul.lo.s32 	%r159, %r179, %r36;
	shr.s32 	%r160, %r159, 1;
	add.s32 	%r161, %r160, %r7;
	add.s32 	%r162, %r10, %r158;
	mul.wide.u32 	%rd56, %r162, 4;
	add.s64 	%rd57, %rd2, %rd56;
	ld.global.u32 	%r152, [%rd57];
	add.s32 	%r163, %r12, %r158;
	mul.wide.u32 	%rd58, %r163, 4;
	add.s64 	%rd59, %rd2, %rd58;
	ld.global.u32 	%r153, [%rd59];
	add.s32 	%r164, %r13, %r161;
	mul.wide.s32 	%rd60, %r164, 4;
	add.s64 	%rd61, %rd1, %rd60;
	ld.global.u32 	%r154, [%rd61];
	add.s32 	%r165, %r14, %r161;
	mul.wide.s32 	%rd62, %r165, 4;
	add.s64 	%rd63, %rd1, %rd62;
	ld.global.u32 	%r155, [%rd63];
	ld.shared.f32 	%f70, [%r3];
	ld.shared.f32 	%f71, [%r3+4];
	// begin inline asm
	mma.sp.sync.aligned.m16n8k16.row.col.f32.f16.f16.f32 {%f66,  %f67,  %f83,  %f82},{%r152,  %r153},{%r154,  %r155},{%f70, %f71, %f83, %f82}, %r38, 0x0;
	// end inline asm
	st.shared.f32 	[%r3], %f66;
	st.shared.f32 	[%r3+4], %f67;
	st.shared.f32 	[%r5], %f83;
	st.shared.f32 	[%r5+4], %f82;
$L__BB4_9:
	ld.param.u64 	%rd69, [_Z6kerneliiiPjS_Pfj_param_5];
	cvta.to.global.u64 	%rd64, %rd69;
	ld.shared.f32 	%f74, [%r3];
	mad.lo.s32 	%r166, %r36, %r1, %r4;
	mad.lo.s32 	%r167, %r6, %r36, %r7;
	add.s32 	%r168, %r166, %r167;
	mul.wide.s32 	%rd65, %r168, 4;
	add.s64 	%rd66, %rd64, %rd65;
	st.global.f32 	[%rd66], %f74;
	ld.shared.f32 	%f75, [%r3+4];
	st.global.f32 	[%rd66+4], %f75;
	shl.b32 	%r169, %r36, 3;
	add.s32 	%r170, %r168, %r169;
	mul.wide.s32 	%rd67, %r170, 4;
	add.s64 	%rd68, %rd64, %rd67;
	st.global.f32 	[%rd68], %f83;
	st.global.f32 	[%rd68+4], %f82;
	ret;

}


// ===== COMPILED SASS (sm_100) =====

	.target	sm_100

	.elftype	@"ET_EXEC"


//--------------------- .note.nv.tkinfo           --------------------------
	.section	.note.nv.tkinfo,"",@"SHT_NOTE"
	.sectionflags	@"SHF_NOTE_NV_TKINFO"
	.tkinfo
        /*0018*/ 	.word	0x00000002
        /*0030*/ 	.string	""
        /*0030*/ 	.string	"ptxas"
        /*0030*/ 	.string	"Cuda compilation tools, release 13.0, V13.0.88"
        /*0030*/ 	.string	"Build cuda_13.0.r13.0/compiler.36424714_0"
        /*0030*/ 	.string	"-arch sm_100 -m 64 "



//--------------------- .note.nv.cuinfo           --------------------------
	.section	.note.nv.cuinfo,"",@"SHT_NOTE"
	.sectionflags	@"SHF_NOTE_NV_CUINFO"
        /*0018*/ 	.short	0x0002
        /*001a*/ 	.short	0x0064
        /*001c*/ 	.short	0x0082
	.zero		2


//--------------------- .nv.info                  --------------------------
	.section	.nv.info,"",@"SHT_CUDA_INFO"
	.align	4


	//----- nvinfo : EIATTR_REGCOUNT
	.align		4
        /*0000*/ 	.byte	0x04, 0x2f
        /*0002*/ 	.short	(.L_11 - .L_10)
	.align		4
.L_10:
        /*0004*/ 	.word	index@(_Z6fill_BP6__halfi)
        /*0008*/ 	.word	0x00000010


	//----- nvinfo : EIATTR_FRAME_SIZE
	.align		4
.L_11:
        /*000c*/ 	.byte	0x04, 0x11
        /*000e*/ 	.short	(.L_13 - .L_12)
	.align		4
.L_12:
        /*0010*/ 	.word	index@(_Z6fill_BP6__halfi)
        /*0014*/ 	.word	0x00000000


	//----- nvinfo : EIATTR_REGCOUNT
	.align		4
.L_13:
        /*0018*/ 	.byte	0x04, 0x2f
        /*001a*/ 	.short	(.L_15 - .L_14)
	.align		4
.L_14:
        /*001c*/ 	.word	index@(_Z6fill_AP6__halfi)
        /*0020*/ 	.word	0x0000000a


	//----- nvinfo : EIATTR_FRAME_SIZE
	.align		4
.L_15:
        /*0024*/ 	.byte	0x04, 0x11
        /*0026*/ 	.short	(.L_17 - .L_16)
	.align		4
.L_16:
        /*0028*/ 	.word	index@(_Z6fill_AP6__halfi)
        /*002c*/ 	.word	0x00000000


	//----- nvinfo : EIATTR_REGCOUNT
	.align		4
.L_17:
        /*0030*/ 	.byte	0x04, 0x2f
        /*0032*/ 	.short	(.L_19 - .L_18)
	.align		4
.L_18:
        /*0034*/ 	.word	index@(_Z10compress_AP6__halfiiPj)
        /*0038*/ 	.word	0x00000018


	//----- nvinfo : EIATTR_FRAME_SIZE
	.align		4
.L_19:
        /*003c*/ 	.byte	0x04, 0x11
        /*003e*/ 	.short	(.L_21 - .L_20)
	.align		4
.L_20:
        /*0040*/ 	.word	index@(_Z10compress_AP6__halfiiPj)
        /*0044*/ 	.word	0x00000000


	//----- nvinfo : EIATTR_REGCOUNT
	.align		4
.L_21:
        /*0048*/ 	.byte	0x04, 0x2f
        /*004a*/ 	.short	(.L_23 - .L_22)
	.align		4
.L_22:
        /*004c*/ 	.word	index@(_Z10compress_BP6__halfiiPj)
        /*0050*/ 	.word	0x0000000e


	//----- nvinfo : EIATTR_FRAME_SIZE
	.align		4
.L_23:
        /*0054*/ 	.byte	0x04, 0x11
        /*0056*/ 	.short	(.L_25 - .L_24)
	.align		4
.L_24:
        /*0058*/ 	.word	index@(_Z10compress_BP6__halfiiPj)
        /*005c*/ 	.word	0x00000000


	//----- nvinfo : EIATTR_REGCOUNT
	.align		4
.L_25:
        /*0060*/ 	.byte	0x04, 0x2f
        /*0062*/ 	.short	(.L_27 - .L_26)
	.align		4
.L_26:
        /*0064*/ 	.word	index@(_Z6kerneliiiPjS_Pfj)
        /*0068*/ 	.word	0x00000028


	//----- nvinfo : EIATTR_FRAME_SIZE
	.align		4
.L_27:
        /*006c*/ 	.byte	0x04, 0x11
        /*006e*/ 	.short	(.L_29 - .L_28)
	.align		4
.L_28:
        /*0070*/ 	.word	index@($__internal_0_$__cuda_sm_10x_hmma_mdata_m16n8k16)
        /*0074*/ 	.word	0x00000000


	//----- nvinfo : EIATTR_FRAME_SIZE
	.align		4
.L_29:
        /*0078*/ 	.byte	0x04, 0x11
        /*007a*/ 	.short	(.L_31 - .L_30)
	.align		4
.L_30:
        /*007c*/ 	.word	index@(_Z6kerneliiiPjS_Pfj)
        /*0080*/ 	.word	0x00000000


	//----- nvinfo : EIATTR_MIN_STACK_SIZE
	.align		4
.L_31:
        /*0084*/ 	.byte	0x04, 0x12
        /*0086*/ 	.short	(.L_33 - .L_32)
	.align		4
.L_32:
        /*0088*/ 	.word	index@(_Z6kerneliiiPjS_Pfj)
        /*008c*/ 	.word	0x00000000


	//----- nvinfo : EIATTR_MIN_STACK_SIZE
	.align		4
.L_33:
        /*0090*/ 	.byte	0x04, 0x12
        /*0092*/ 	.short	(.L_35 - .L_34)
	.align		4
.L_34:
        /*0094*/ 	.word	index@(_Z10compress_BP6__halfiiPj)
        /*0098*/ 	.word	0x00000000


	//----- nvinfo : EIATTR_MIN_STACK_SIZE
	.align		4
.L_35:
        /*009c*/ 	.byte	0x04, 0x12
        /*009e*/ 	.short	(.L_37 - .L_36)
	.align		4
.L_36:
        /*00a0*/ 	.word	index@(_Z10compress_AP6__halfiiPj)
        /*00a4*/ 	.word	0x00000000


	//----- nvinfo : EIATTR_MIN_STACK_SIZE
	.align		4
.L_37:
        /*00a8*/ 	.byte	0x04, 0x12
        /*00aa*/ 	.short	(.L_39 - .L_38)
	.align		4
.L_38:
        /*00ac*/ 	.word	index@(_Z6fill_AP6__halfi)
        /*00b0*/ 	.word	0x00000000


	//----- nvinfo : EIATTR_MIN_STACK_SIZE
	.align		4
.L_39:
        /*00b4*/ 	.byte	0x04, 0x12
        /*00b6*/ 	.short	(.L_41 - .L_40)
	.align		4
.L_40:
        /*00b8*/ 	.word	index@(_Z6fill_BP6__halfi)
        /*00bc*/ 	.word	0x00000000
.L_41:


//--------------------- .nv.compat                --------------------------
	.section	.nv.compat,"",@"SHT_CUDA_COMPAT_INFO"
	.align	4
        /*0000*/ 	.byte	0x02, 0x09, 0x00, 0x00, 0x02, 0x02, 0x01, 0x00, 0x02, 0x05, 0x05, 0x00, 0x03, 0x07, 0x01, 0x01
        /*0010*/ 	.byte	0x02, 0x03, 0x00, 0x00, 0x02, 0x06, 0x01, 0x00, 0x04, 0x0b, 0x08, 0x00, 0x09, 0x00, 0x00, 0x00
        /*0020*/ 	.byte	0x00, 0x00, 0x00, 0x00


//--------------------- .nv.info._Z6kerneliiiPjS_Pfj --------------------------
	.section	.nv.info._Z6kerneliiiPjS_Pfj,"",@"SHT_CUDA_INFO"
	.sectionflags	@""
	.align	4


	//----- nvinfo : EIATTR_CUDA_API_VERSION
	.align		4
        /*0000*/ 	.byte	0x04, 0x37
        /*0002*/ 	.short	(.L_43 - .L_42)
.L_42:
        /*0004*/ 	.word	0x00000082


	//----- nvinfo : EIATTR_KPARAM_INFO
	.align		4
.L_43:
        /*0008*/ 	.byte	0x04, 0x17
        /*000a*/ 	.short	(.L_45 - .L_44)
.L_44:
        /*000c*/ 	.word	0x00000000
        /*0010*/ 	.short	0x0006
        /*0012*/ 	.short	0x0028
        /*0014*/ 	.byte	0x00, 0xf0, 0x11, 0x00


	//----- nvinfo : EIATTR_KPARAM_INFO
	.align		4
.L_45:
        /*0018*/ 	.byte	0x04, 0x17
        /*001a*/ 	.short	(.L_47 - .L_46)
.L_46:
        /*001c*/ 	.word	0x00000000
        /*0020*/ 	.short	0x0005
        /*0022*/ 	.short	0x0020
        /*0024*/ 	.byte	0x00, 0xf5, 0x21, 0x00


	//----- nvinfo : EIATTR_KPARAM_INFO
	.align		4
.L_47:
        /*0028*/ 	.byte	0x04, 0x17
        /*002a*/ 	.short	(.L_49 - .L_48)
.L_48:
        /*002c*/ 	.word	0x00000000
        /*0030*/ 	.short	0x0004
        /*0032*/ 	.short	0x0018
        /*0034*/ 	.byte	0x00, 0xf5, 0x21, 0x00


	//----- nvinfo : EIATTR_KPARAM_INFO
	.align		4
.L_49:
        /*0038*/ 	.byte	0x04, 0x17
        /*003a*/ 	.short	(.L_51 - .L_50)
.L_50:
        /*003c*/ 	.word	0x00000000
        /*0040*/ 	.short	0x0003
        /*0042*/ 	.short	0x0010
        /*0044*/ 	.byte	0x00, 0xf5, 0x21, 0x00


	//----- nvinfo : EIATTR_KPARAM_INFO
	.align		4
.L_51:
        /*0048*/ 	.byte	0x04, 0x17
        /*004a*/ 	.short	(.L_53 - .L_52)
.L_52:
        /*004c*/ 	.word	0x00000000
        /*0050*/ 	.short	0x0002
        /*0052*/ 	.short	0x0008
        /*0054*/ 	.byte	0x00, 0xf0, 0x11, 0x00


	//----- nvinfo : EIATTR_KPARAM_INFO
	.align		4
.L_53:
        /*0058*/ 	.byte	0x04, 0x17
        /*005a*/ 	.short	(.L_55 - .L_54)
.L_54:
        /*005c*/ 	.word	0x00000000
        /*0060*/ 	.short	0x0001
        /*0062*/ 	.short	0x0004
        /*0064*/ 	.byte	0x00, 0xf0, 0x11, 0x00


	//----- nvinfo : EIATTR_KPARAM_INFO
	.align		4
.L_55:
        /*0068*/ 	.byte	0x04, 0x17
        /*006a*/ 	.short	(.L_57 - .L_56)
.L_56:
        /*006c*/ 	.word	0x00000000
        /*0070*/ 	.short	0x0000
        /*0072*/ 	.short	0x0000
        /*0074*/ 	.byte	0x00, 0xf0, 0x11, 0x00


	//----- nvinfo : EIATTR_SPARSE_MMA_MASK
	.align		4
.L_57:
        /*0078*/ 	.byte	0x03, 0x50
        /*007a*/ 	.short	0x0010


	//----- nvinfo : EIATTR_MAXREG_COUNT
	.align		4
        /*007c*/ 	.byte	0x03, 0x1b
        /*007e*/ 	.short	0x00ff


	//----- nvinfo : EIATTR_MERCURY_ISA_VERSION
	.align		4
        /*0080*/ 	.byte	0x03, 0x5f
        /*0082*/ 	.short	0x0101


	//----- nvinfo : EIATTR_COOP_GROUP_MASK_REGIDS
	.align		4
        /*0084*/ 	.byte	0x04, 0x29
        /*0086*/ 	.short	(.L_59 - .L_58)


	//   ....[0]....
.L_58:
        /*0088*/ 	.word	0xffffffff


	//   ....[1]....
        /*008c*/ 	.word	0xffffffff


	//   ....[2]....
        /*0090*/ 	.word	0xffffffff


	//----- nvinfo : EIATTR_COOP_GROUP_INSTR_OFFSETS
	.align		4
.L_59:
        /*0094*/ 	.byte	0x04, 0x28
        /*0096*/ 	.short	(.L_61 - .L_60)


	//   ....[0]....
.L_60:
        /*0098*/ 	.word	0x00001290


	//   ....[1]....
        /*009c*/ 	.word	0x000012b0


	//   ....[2]....
        /*00a0*/ 	.word	0x000012c0


	//----- nvinfo : EIATTR_VRC_CTA_INIT_COUNT
	.align		4
.L_61:
        /*00a4*/ 	.byte	0x02, 0x4a
	.zero		1
	.zero		1


	//----- nvinfo : EIATTR_EXIT_INSTR_OFFSETS
	.align		4
        /*00a8*/ 	.byte	0x04, 0x1c
        /*00aa*/ 	.short	(.L_63 - .L_62)


	//   ....[0]....
.L_62:
        /*00ac*/ 	.word	0x00001160


	//----- nvinfo : EIATTR_CRS_STACK_SIZE
	.align		4
.L_63:
        /*00b0*/ 	.byte	0x04, 0x1e
        /*00b2*/ 	.short	(.L_65 - .L_64)
.L_64:
        /*00b4*/ 	.word	0x00000000


	//----- nvinfo : EIATTR_CBANK_PARAM_SIZE
	.align		4
.L_65:
        /*00b8*/ 	.byte	0x03, 0x19
        /*00ba*/ 	.short	0x002c


	//----- nvinfo : EIATTR_PARAM_CBANK
	.align		4
        /*00bc*/ 	.byte	0x04, 0x0a
        /*00be*/ 	.short	(.L_67 - .L_66)
	.align		4
.L_66:
        /*00c0*/ 	.word	index@(.nv.constant0._Z6kerneliiiPjS_Pfj)
        /*00c4*/ 	.short	0x0380
        /*00c6*/ 	.short	0x002c


	//----- nvinfo : EIATTR_SW_WAR
	.align		4
.L_67:
        /*00c8*/ 	.byte	0x04, 0x36
        /*00ca*/ 	.short	(.L_69 - .L_68)
.L_68:
        /*00cc*/ 	.word	0x00000008
.L_69:


//--------------------- .nv.info._Z10compress_BP6__halfiiPj --------------------------
	.section	.nv.info._Z10compress_BP6__halfiiPj,"",@"SHT_CUDA_INFO"
	.sectionflags	@""
	.align	4


	//----- nvinfo : EIATTR_CUDA_API_VERSION
	.align		4
        /*0000*/ 	.byte	0x04, 0x37
        /*0002*/ 	.short	(.L_71 - .L_70)
.L_70:
        /*0004*/ 	.word	0x00000082


	//----- nvinfo : EIATTR_KPARAM_INFO
	.align		4
.L_71:
        /*0008*/ 	.byte	0x04, 0x17
        /*000a*/ 	.short	(.L_73 - .L_72)
.L_72:
        /*000c*/ 	.word	0x00000000
        /*0010*/ 	.short	0x0003
        /*0012*/ 	.short	0x0010
        /*0014*/ 	.byte	0x00, 0xf5, 0x21, 0x00


	//----- nvinfo : EIATTR_KPARAM_INFO
	.align		4
.L_73:
        /*0018*/ 	.byte	0x04, 0x17
        /*001a*/ 	.short	(.L_75 - .L_74)
.L_74:
        /*001c*/ 	.word	0x00000000
        /*0020*/ 	.short	0x0002
        /*0022*/ 	.short	0x000c
        /*0024*/ 	.byte	0x00, 0xf0, 0x11, 0x00


	//----- nvinfo : EIATTR_KPARAM_INFO
	.align		4
.L_75:
        /*0028*/ 	.byte	0x04, 0x17
        /*002a*/ 	.short	(.L_77 - .L_76)
.L_76:
        /*002c*/ 	.word	0x00000000
        /*0030*/ 	.short	0x0001
        /*0032*/ 	.short	0x0008
        /*0034*/ 	.byte	0x00, 0xf0, 0x11, 0x00


	//----- nvinfo : EIATTR_KPARAM_INFO
	.align		4
.L_77:
        /*0038*/ 	.byte	0x04, 0x17
        /*003a*/ 	.short	(.L_79 - .L_78)
.L_78:
        /*003c*/ 	.word	0x00000000
        /*0040*/ 	.short	0x0000
        /*0042*/ 	.short	0x0000
        /*0044*/ 	.byte	0x00, 0xf5, 0x21, 0x00


	//----- nvinfo : EIATTR_SPARSE_MMA_MASK
	.align		4
.L_79:
        /*0048*/ 	.byte	0x03, 0x50
        /*004a*/ 	.short	0x0000


	//----- nvinfo : EIATTR_MAXREG_COUNT
	.align		4
        /*004c*/ 	.byte	0x03, 0x1b
        /*004e*/ 	.short	0x00ff


	//----- nvinfo : EIATTR_MERCURY_ISA_VERSION
	.align		4
        /*0050*/ 	.byte	0x03, 0x5f
        /*0052*/ 	.short	0x0101


	//----- nvinfo : EIATTR_VRC_CTA_INIT_COUNT
	.align		4
        /*0054*/ 	.byte	0x02, 0x4a
	.zero		1
	.zero		1


	//----- nvinfo : EIATTR_EXIT_INSTR_OFFSETS
	.align		4
        /*0058*/ 	.byte	0x04, 0x1c
        /*005a*/ 	.short	(.L_81 - .L_80)


	//   ....[0]....
.L_80:
        /*005c*/ 	.word	0x00000170


	//----- nvinfo : EIATTR_CBANK_PARAM_SIZE
	.align		4
.L_81:
        /*0060*/ 	.byte	0x03, 0x19
        /*0062*/ 	.short	0x0018


	//----- nvinfo : EIATTR_PARAM_CBANK
	.align		4
        /*0064*/ 	.byte	0x04, 0x0a
        /*0066*/ 	.short	(.L_83 - .L_82)
	.align		4
.L_82:
        /*0068*/ 	.word	index@(.nv.constant0._Z10compress_BP6__halfiiPj)
        /*006c*/ 	.short	0x0380
        /*006e*/ 	.short	0x0018


	//----- nvinfo : EIATTR_SW_WAR
	.align		4
.L_83:
        /*0070*/ 	.byte	0x04, 0x36
        /*0072*/ 	.short	(.L_85 - .L_84)
.L_84:
        /*0074*/ 	.word	0x00000008
.L_85:


//--------------------- .nv.info._Z10compress_AP6__halfiiPj --------------------------
	.section	.nv.info._Z10compress_AP6__halfiiPj,"",@"SHT_CUDA_INFO"
	.sectionflags	@""
	.align	4


	//----- nvinfo : EIATTR_CUDA_API_VERSION
	.align		4
        /*0000*/ 	.byte	0x04, 0x37
        /*0002*/ 	.short	(.L_87 - .L_86)
.L_86:
        /*0004*/ 	.word	0x00000082


	//----- nvinfo : EIATTR_KPARAM_INFO
	.align		4
.L_87:
        /*0008*/ 	.byte	0x04, 0x17
        /*000a*/ 	.short	(.L_89 - .L_88)
.L_88:
        /*000c*/ 	.word	0x00000000
        /*0010*/ 	.short	0x0003
        /*0012*/ 	.short	0x0010
        /*0014*/ 	.byte	0x00, 0xf5, 0x21, 0x00


	//----- nvinfo : EIATTR_KPARAM_INFO
	.align		4
.L_89:
        /*0018*/ 	.byte	0x04, 0x17
        /*001a*/ 	.short	(.L_91 - .L_90)
.L_90:
        /*001c*/ 	.word	0x00000000
        /*0020*/ 	.short	0x0002
        /*0022*/ 	.short	0x000c
        /*0024*/ 	.byte	0x00, 0xf0, 0x11, 0x00


	//----- nvinfo : EIATTR_KPARAM_INFO
	.align		4
.L_91:
        /*0028*/ 	.byte	0x04, 0x17
        /*002a*/ 	.short	(.L_93 - .L_92)
.L_92:
        /*002c*/ 	.word	0x00000000
        /*0030*/ 	.short	0x0001
        /*0032*/ 	.short	0x0008
        /*0034*/ 	.byte	0x00, 0xf0, 0x11, 0x00


	//----- nvinfo : EIATTR_KPARAM_INFO
	.align		4
.L_93:
        /*0038*/ 	.byte	0x04, 0x17
        /*003a*/ 	.short	(.L_95 - .L_94)
.L_94:
        /*003c*/ 	.word	0x00000000
        /*0040*/ 	.short	0x0000
        /*0042*/ 	.short	0x0000
        /*0044*/ 	.byte	0x00, 0xf5, 0x21, 0x00


	//----- nvinfo : EIATTR_SPARSE_MMA_MASK
	.align		4
.L_95:
        /*0048*/ 	.byte	0x03, 0x50
        /*004a*/ 	.short	0x0000


	//----- nvinfo : EIATTR_MAXREG_COUNT
	.align		4
        /*004c*/ 	.byte	0x03, 0x1b
        /*004e*/ 	.short	0x00ff


	//----- nvinfo : EIATTR_EXTERNS
	.align		4
        /*0050*/ 	.byte	0x04, 0x0f
        /*0052*/ 	.short	(.L_97 - .L_96)


	//   ....[0]....
	.align		4
.L_96:
        /*0054*/ 	.word	index@(vprintf)


	//----- nvinfo : EIATTR_MERCURY_ISA_VERSION
	.align		4
.L_97:
        /*0058*/ 	.byte	0x03, 0x5f
        /*005a*/ 	.short	0x0101


	//----- nvinfo : EIATTR_VRC_CTA_INIT_COUNT
	.align		4
        /*005c*/ 	.byte	0x02, 0x4a
	.zero		1
	.zero		1


	//----- nvinfo : EIATTR_SYSCALL_OFFSETS
	.align		4
        /*0060*/ 	.byte	0x04, 0x46
        /*0062*/ 	.short	(.L_99 - .L_98)


	//   ....[0]....
.L_98:
        /*0064*/ 	.word	0x00000470


	//----- nvinfo : EIATTR_EXIT_INSTR_OFFSETS
	.align		4
.L_99:
        /*0068*/ 	.byte	0x04, 0x1c
        /*006a*/ 	.short	(.L_101 - .L_100)


	//   ....[0]....
.L_100:
        /*006c*/ 	.word	0x000003e0


	//   ....[1]....
        /*0070*/ 	.word	0x00000480


	//----- nvinfo : EIATTR_CRS_STACK_SIZE
	.align		4
.L_101:
        /*0074*/ 	.byte	0x04, 0x1e
        /*0076*/ 	.short	(.L_103 - .L_102)
.L_102:
        /*0078*/ 	.word	0x00000000


	//----- nvinfo : EIATTR_CBANK_PARAM_SIZE
	.align		4
.L_103:
        /*007c*/ 	.byte	0x03, 0x19
        /*007e*/ 	.short	0x0018


	//----- nvinfo : EIATTR_PARAM_CBANK
	.align		4
        /*0080*/ 	.byte	0x04, 0x0a
        /*0082*/ 	.short	(.L_105 - .L_104)
	.align		4
.L_104:
        /*0084*/ 	.word	index@(.nv.constant0._Z10compress_AP6__halfiiPj)
        /*0088*/ 	.short	0x0380
        /*008a*/ 	.short	0x0018


	//----- nvinfo : EIATTR_SW_WAR
	.align		4
.L_105:
        /*008c*/ 	.byte	0x04, 0x36
        /*008e*/ 	.short	(.L_107 - .L_106)
.L_106:
        /*0090*/ 	.word	0x00000008
.L_107:


//--------------------- .nv.info._Z6fill_AP6__halfi --------------------------
	.section	.nv.info._Z6fill_AP6__halfi,"",@"SHT_CUDA_INFO"
	.sectionflags	@""
	.align	4


	//----- nvinfo : EIATTR_CUDA_API_VERSION
	.align		4
        /*0000*/ 	.byte	0x04, 0x37
        /*0002*/ 	.short	(.L_109 - .L_108)
.L_108:
        /*0004*/ 	.word	0x00000082


	//----- nvinfo : EIATTR_KPARAM_INFO
	.align		4
.L_109:
        /*0008*/ 	.byte	0x04, 0x17
        /*000a*/ 	.short	(.L_111 - .L_110)
.L_110:
        /*000c*/ 	.word	0x00000000
        /*0010*/ 	.short	0x0001
        /*0012*/ 	.short	0x0008
        /*0014*/ 	.byte	0x00, 0xf0, 0x11, 0x00


	//----- nvinfo : EIATTR_KPARAM_INFO
	.align		4
.L_111:
        /*0018*/ 	.byte	0x04, 0x17
        /*001a*/ 	.short	(.L_113 - .L_112)
.L_112:
        /*001c*/ 	.word	0x00000000
        /*0020*/ 	.short	0x0000
        /*0022*/ 	.short	0x0000
        /*0024*/ 	.byte	0x00, 0xf5, 0x21, 0x00


	//----- nvinfo : EIATTR_SPARSE_MMA_MASK
	.align		4
.L_113:
        /*0028*/ 	.byte	0x03, 0x50
        /*002a*/ 	.short	0x0000


	//----- nvinfo : EIATTR_MAXREG_COUNT
	.align		4
        /*002c*/ 	.byte	0x03, 0x1b
        /*002e*/ 	.short	0x00ff


	//----- nvinfo : EIATTR_MERCURY_ISA_VERSION
	.align		4
        /*0030*/ 	.byte	0x03, 0x5f
        /*0032*/ 	.short	0x0101


	//----- nvinfo : EIATTR_VRC_CTA_INIT_COUNT
	.align		4
        /*0034*/ 	.byte	0x02, 0x4a
	.zero		1
	.zero		1


	//----- nvinfo : EIATTR_EXIT_INSTR_OFFSETS
	.align		4
        /*0038*/ 	.byte	0x04, 0x1c
        /*003a*/ 	.short	(.L_115 - .L_114)


	//   ....[0]....
.L_114:
        /*003c*/ 	.word	0x00000150


	//----- nvinfo : EIATTR_CBANK_PARAM_SIZE
	.align		4
.L_115:
        /*0040*/ 	.byte	0x03, 0x19
        /*0042*/ 	.short	0x000c


	//----- nvinfo : EIATTR_PARAM_CBANK
	.align		4
        /*0044*/ 	.byte	0x04, 0x0a
        /*0046*/ 	.short	(.L_117 - .L_116)
	.align		4
.L_116:
        /*0048*/ 	.word	index@(.nv.constant0._Z6fill_AP6__halfi)
        /*004c*/ 	.short	0x0380
        /*004e*/ 	.short	0x000c


	//----- nvinfo : EIATTR_SW_WAR
	.align		4
.L_117:
        /*0050*/ 	.byte	0x04, 0x36
        /*0052*/ 	.short	(.L_119 - .L_118)
.L_118:
        /*0054*/ 	.word	0x00000008
.L_119:


//--------------------- .nv.info._Z6fill_BP6__halfi --------------------------
	.section	.nv.info._Z6fill_BP6__halfi,"",@"SHT_CUDA_INFO"
	.sectionflags	@""
	.align	4


	//----- nvinfo : EIATTR_CUDA_API_VERSION
	.align		4
        /*0000*/ 	.byte	0x04, 0x37
        /*0002*/ 	.short	(.L_121 - .L_120)
.L_120:
        /*0004*/ 	.word	0x00000082


	//----- nvinfo : EIATTR_KPARAM_INFO
	.align		4
.L_121:
        /*0008*/ 	.byte	0x04, 0x17
        /*000a*/ 	.short	(.L_123 - .L_122)
.L_122:
        /*000c*/ 	.word	0x00000000
        /*0010*/ 	.short	0x0001
        /*0012*/ 	.short	0x0008
        /*0014*/ 	.byte	0x00, 0xf0, 0x11, 0x00


	//----- nvinfo : EIATTR_KPARAM_INFO
	.align		4
.L_123:
        /*0018*/ 	.byte	0x04, 0x17
        /*001a*/ 	.short	(.L_125 - .L_124)
.L_124:
        /*001c*/ 	.word	0x00000000
        /*0020*/ 	.short	0x0000
        /*0022*/ 	.short	0x0000
        /*0024*/ 	.byte	0x00, 0xf5, 0x21, 0x00


	//----- nvinfo : EIATTR_SPARSE_MMA_MASK
	.align		4
.L_125:
        /*0028*/ 	.byte	0x03, 0x50
        /*002a*/ 	.short	0x0000


	//----- nvinfo : EIATTR_MAXREG_COUNT
	.align		4
        /*002c*/ 	.byte	0x03, 0x1b
        /*002e*/ 	.short	0x00ff


	//----- nvinfo : EIATTR_MERCURY_ISA_VERSION
	.align		4
        /*0030*/ 	.byte	0x03, 0x5f
        /*0032*/ 	.short	0x0101


	//----- nvinfo : EIATTR_VRC_CTA_INIT_COUNT
	.align		4
        /*0034*/ 	.byte	0x02, 0x4a
	.zero		1
	.zero		1


	//----- nvinfo : EIATTR_EXIT_INSTR_OFFSETS
	.align		4
        /*0038*/ 	.byte	0x04, 0x1c
        /*003a*/ 	.short	(.L_127 - .L_126)


	//   ....[0]....
.L_126:
        /*003c*/ 	.word	0x00000280


	//----- nvinfo : EIATTR_CBANK_PARAM_SIZE
	.align		4
.L_127:
        /*0040*/ 	.byte	0x03, 0x19
        /*0042*/ 	.short	0x000c


	//----- nvinfo : EIATTR_PARAM_CBANK
	.align		4
        /*0044*/ 	.byte	0x04, 0x0a
        /*0046*/ 	.short	(.L_129 - .L_128)
	.align		4
.L_128:
        /*0048*/ 	.word	index@(.nv.constant0._Z6fill_BP6__halfi)
        /*004c*/ 	.short	0x0380
        /*004e*/ 	.short	0x000c


	//----- nvinfo : EIATTR_SW_WAR
	.align		4
.L_129:
        /*0050*/ 	.byte	0x04, 0x36
        /*0052*/ 	.short	(.L_131 - .L_130)
.L_130:
        /*0054*/ 	.word	0x00000008
.L_131:


//--------------------- .nv.callgraph             --------------------------
	.section	.nv.callgraph,"",@"SHT_CUDA_CALLGRAPH"
	.align	4
	.sectionentsize	8
	.align		4
        /*0000*/ 	.word	0x00000000
	.align		4
        /*0004*/ 	.word	0xffffffff
	.align		4
        /*0008*/ 	.word	index@(_Z10compress_AP6__halfiiPj)
	.align		4
        /*000c*/ 	.word	index@(vprintf)
	.align		4
        /*0010*/ 	.word	0x00000000
	.align		4
        /*0014*/ 	.word	0xfffffffe
	.align		4
        /*0018*/ 	.word	0x00000000
	.align		4
        /*001c*/ 	.word	0xfffffffd
	.align		4
        /*0020*/ 	.word	0x00000000
	.align		4
        /*0024*/ 	.word	0xfffffffc


//--------------------- .nv.constant4             --------------------------
	.section	.nv.constant4,"a",@progbits
	.align	8
	.align		8
.nv.constant4:
        /*0000*/ 	.dword	precalc_xorwow_matrix
	.align		8
        /*0008*/ 	.dword	precalc_xorwow_offset_matrix
	.align		8
        /*0010*/ 	.dword	mrg32k3aM1
	.align		8
        /*0018*/ 	.dword	mrg32k3aM2
	.align		8
        /*0020*/ 	.dword	mrg32k3aM1SubSeq
	.align		8
        /*0028*/ 	.dword	mrg32k3aM2SubSeq
	.align		8
        /*0030*/ 	.dword	mrg32k3aM1Seq
	.align		8
        /*0038*/ 	.dword	mrg32k3aM2Seq
	.align		8
        /*0040*/ 	.dword	$str$1
	.align		8
        /*0048*/ 	.dword	vprintf


//--------------------- .nv.constant3             --------------------------
	.section	.nv.constant3,"a",@progbits
	.align	8
.nv.constant3:
	.type		__cr_lgamma_table,@object
	.size		__cr_lgamma_table,(.L_8 - __cr_lgamma_table)
__cr_lgamma_table:
        /*0000*/ 	.byte	0x00, 0x00, 0x00, 0x00, 0x00, 0x00, 0x00, 0x00, 0x00, 0x00, 0x00, 0x00, 0x00, 0x00, 0x00, 0x00
        /*0010*/ 	.byte	0xef, 0x39, 0xfa, 0xfe, 0x42, 0x2e, 0xe6, 0x3f, 0x02, 0x20, 0x2a, 0xfa, 0x0b, 0xab, 0xfc, 0x3f
        /*0020*/ 	.byte	0xf9, 0x2c, 0x92, 0x7c, 0xa7, 0x6c, 0x09, 0x40, 0xc9, 0x79, 0x44, 0x3c, 0x64, 0x26, 0x13, 0x40
        /*0030*/ 	.byte	0xca, 0x01, 0xcf, 0x3a, 0x27, 0x51, 0x1a, 0x40, 0x30, 0xcc, 0x2d, 0xf3, 0xe1, 0x0c, 0x21, 0x40
        /*0040*/ 	.byte	0x0d, 0xb7, 0xfc, 0x82, 0x8e, 0x35, 0x25, 0x40
.L_8:


//--------------------- .text._Z6kerneliiiPjS_Pfj --------------------------
	.section	.text._Z6kerneliiiPjS_Pfj,"ax",@progbits
	.align	128
        .global         _Z6kerneliiiPjS_Pfj
        .type           _Z6kerneliiiPjS_Pfj,@function
        .size           _Z6kerneliiiPjS_Pfj,(.L_x_15 - _Z6kerneliiiPjS_Pfj)
        .other          _Z6kerneliiiPjS_Pfj,@"STO_CUDA_ENTRY STV_DEFAULT"
_Z6kerneliiiPjS_Pfj:
.text._Z6kerneliiiPjS_Pfj:
[----:B------:R-:W-:Y:S01]  /*0000*/  LDC R1, c[0x0][0x37c] ;  /* 0x0000df00ff017b82 */ /* 0x000fe20000000800 */
[----:B------:R-:W0:Y:S07]  /*0010*/  S2R R3, SR_TID.X ;  /* 0x0000000000037919 */ /* 0x000e2e0000002100 */
[----:B------:R-:W1:Y:S01]  /*0020*/  S2UR UR8, SR_CgaCtaId ;  /* 0x00000000000879c3 */ /* 0x000e620000008800 */
[----:B------:R-:W-:Y:S01]  /*0030*/  UMOV UR4, 0x400 ;  /* 0x0000040000047882 */ /* 0x000fe20000000000 */
[----:B------:R-:W-:Y:S01]  /*0040*/  CS2R R14, SRZ ;  /* 0x00000000000e7805 */ /* 0x000fe2000001ff00 */
[----:B------:R-:W2:Y:S01]  /*0050*/  S2R R4, SR_TID.Y ;  /* 0x0000000000047919 */ /* 0x000ea20000002200 */
[----:B------:R-:W3:Y:S04]  /*0060*/  LDCU.64 UR16, c[0x0][0x358] ;  /* 0x00006b00ff1077ac */ /* 0x000ee80008000a00 */
[----:B------:R-:W4:Y:S08]  /*0070*/  S2UR UR5, SR_CTAID.X ;  /* 0x00000000000579c3 */ /* 0x000f300000002500 */
[----:B------:R-:W4:Y:S01]  /*0080*/  LDC R2, c[0x0][0x360] ;  /* 0x0000d800ff027b82 */ /* 0x000f220000000800 */
[----:B-1----:R-:W-:-:S07]  /*0090*/  ULEA UR8, UR8, UR4, 0x18 ;  /* 0x0000000408087291 */ /* 0x002fce000f8ec0ff */
[----:B------:R-:W2:Y:S01]  /*00a0*/  S2UR UR6, SR_CTAID.Y ;  /* 0x00000000000679c3 */ /* 0x000ea20000002600 */
[----:B------:R-:W1:Y:S01]  /*00b0*/  LDCU UR4, c[0x0][0x388] ;  /* 0x00007100ff0477ac */ /* 0x000e620008000800 */
[----:B0-----:R-:W-:Y:S01]  /*00c0*/  IMAD.SHL.U32 R21, R3, 0x8, RZ ;  /* 0x0000000803157824 */ /* 0x001fe200078e00ff */
[----:B------:R-:W-:-:S05]  /*00d0*/  SHF.R.U32.HI R23, RZ, 0x2, R3 ;  /* 0x00000002ff177819 */ /* 0x000fca0000011603 */
[----:B------:R-:W2:Y:S01]  /*00e0*/  LDC R7, c[0x0][0x364] ;  /* 0x0000d900ff077b82 */ /* 0x000ea20000000800 */
[----:B------:R-:W-:Y:S02]  /*00f0*/  SHF.L.U32 R20, R3, 0x1, RZ ;  /* 0x0000000103147819 */ /* 0x000fe400000006ff */
[----:B------:R-:W-:Y:S01]  /*0100*/  LOP3.LUT R0, R21, 0x18, RZ, 0xc0, !PT ;  /* 0x0000001815007812 */ /* 0x000fe200078ec0ff */
[----:B------:R0:W-:Y:S01]  /*0110*/  STS.64 [R21+UR8], RZ ;  /* 0x000000ff15007988 */ /* 0x0001e20008000a08 */
[----:B------:R-:W-:-:S03]  /*0120*/  LOP3.LUT R20, R20, 0x6, RZ, 0xc0, !PT ;  /* 0x0000000614147812 */ /* 0x000fc600078ec0ff */
[----:B------:R-:W-:Y:S02]  /*0130*/  IMAD R11, R23, 0x20, R0 ;  /* 0x00000020170b7824 */ /* 0x000fe400078e0200 */
[----:B----4-:R-:W-:Y:S01]  /*0140*/  IMAD R0, R2, UR5, R3 ;  /* 0x0000000502007c24 */ /* 0x010fe2000f8e0203 */
[----:B-1----:R-:W-:Y:S02]  /*0150*/  UISETP.GE.AND UP0, UPT, UR4, 0x1, UPT ;  /* 0x000000010400788c */ /* 0x002fe4000bf06270 */
[----:B------:R0:W-:Y:S02]  /*0160*/  STS.64 [R11+UR8+0x100], RZ ;  /* 0x000100ff0b007988 */ /* 0x0001e40008000a08 */
[----:B------:R-:W-:-:S04]  /*0170*/  SHF.R.U32.HI R0, RZ, 0x1, R0 ;  /* 0x00000001ff007819 */ /* 0x000fc80000011600 */
[----:B------:R-:W-:Y:S01]  /*0180*/  LOP3.LUT R10, R0, 0x7ffffff0, RZ, 0xc0, !PT ;  /* 0x7ffffff0000a7812 */ /* 0x000fe200078ec0ff */
[----:B--2---:R-:W-:-:S04]  /*0190*/  IMAD R7, R7, UR6, R4 ;  /* 0x0000000607077c24 */ /* 0x004fc8000f8e0204 */
[----:B------:R-:W-:Y:S01]  /*01a0*/  IMAD.SHL.U32 R7, R7, 0x8, RZ ;  /* 0x0000000807077824 */ /* 0x000fe200078e00ff */
[----:B0--3--:R-:W-:Y:S06]  /*01b0*/  BRA.U !UP0, `(.L_x_0) ;  /* 0x0000000d08b47547 */ /* 0x009fec000b800000 */
[----:B------:R-:W0:Y:S01]  /*01c0*/  LDCU UR10, c[0x0][0x384] ;  /* 0x00007080ff0a77ac */ /* 0x000e220008000800 */
[----:B------:R-:W1:Y:S01]  /*01d0*/  LDC R0, c[0x0][0x3a8] ;  /* 0x0000ea00ff007b82 */ /* 0x000e620000000800 */
[----:B------:R-:W-:Y:S01]  /*01e0*/  LOP3.LUT R28, R3, 0x3, RZ, 0xc0, !PT ;  /* 0x00000003031c7812 */ /* 0x000fe200078ec0ff */
[----:B------:R-:W-:Y:S01]  /*01f0*/  IMAD R8, R23, UR4, RZ ;  /* 0x0000000417087c24 */ /* 0x000fe2000f8e02ff */
[----:B------:R-:W-:Y:S02]  /*0200*/  UISETP.GE.U32.AND UP0, UPT, UR4, 0x31, UPT ;  /* 0x000000310400788c */ /* 0x000fe4000bf06070 */
[----:B------:R-:W-:Y:S01]  /*0210*/  IMAD.U32 R9, RZ, RZ, UR4 ;  /* 0x00000004ff097e24 */ /* 0x000fe2000f8e00ff */
[----:B------:R-:W-:Y:S01]  /*0220*/  MOV R15, RZ ;  /* 0x000000ff000f7202 */ /* 0x000fe20000000f00 */
[----:B------:R-:W-:Y:S01]  /*0230*/  IMAD R3, R10, UR4, RZ ;  /* 0x000000040a037c24 */ /* 0x000fe2000f8e02ff */
[----:B------:R-:W-:Y:S01]  /*0240*/  LEA.HI R4, R8, R28, RZ, 0x1e ;  /* 0x0000001c08047211 */ /* 0x000fe200078ff0ff */
[----:B------:R-:W-:Y:S01]  /*0250*/  IMAD R9, R9, 0x8, R8 ;  /* 0x0000000809097824 */ /* 0x000fe200078e0208 */
[----:B------:R-:W-:-:S02]  /*0260*/  UIADD3 UR12, UPT, UPT, UR4, -0x1, URZ ;  /* 0xffffffff040c7890 */ /* 0x000fc4000fffe0ff */
[----:B------:R-:W-:Y:S01]  /*0270*/  SHF.R.U32.HI R3, RZ, 0x2, R3 ;  /* 0x00000002ff037819 */ /* 0x000fe20000011603 */
[----:B------:R-:W-:Y:S01]  /*0280*/  UMOV UR4, URZ ;  /* 0x000000ff00047c82 */ /* 0x000fe20008000000 */
[----:B------:R-:W-:Y:S01]  /*0290*/  LEA.HI R6, R9, R28, RZ, 0x1e ;  /* 0x0000001c09067211 */ /* 0x000fe200078ff0ff */
[----:B0-----:R-:W-:Y:S02]  /*02a0*/  IMAD R2, R28, UR10, R23 ;  /* 0x0000000a1c027c24 */ /* 0x001fe4000f8e0217 */
[----:B------:R-:W-:-:S05]  /*02b0*/  IMAD.U32 R5, RZ, RZ, UR10 ;  /* 0x0000000aff057e24 */ /* 0x000fca000f8e00ff */
[----:B------:R-:W-:Y:S01]  /*02c0*/  LEA R5, R5, R2, 0x2 ;  /* 0x0000000205057211 */ /* 0x000fe200078e10ff */
[----:B------:R-:W-:Y:S06]  /*02d0*/  BRA.U !UP0, `(.L_x_1) ;  /* 0x0000000908047547 */ /* 0x000fec000b800000 */
[-C--:B------:R-:W-:Y:S01]  /*02e0*/  LEA.HI R9, R9, R3.reuse, RZ, 0x1e ;  /* 0x0000000309097211 */ /* 0x080fe200078ff0ff */
[----:B------:R-:W-:Y:S01]  /*02f0*/  ULEA.HI UR4, UR12, 0x1, URZ, 0x1c ;  /* 0x000000010c047891 */ /* 0x000fe2000f8fe0ff */
[----:B------:R-:W-:Y:S02]  /*0300*/  LEA.HI R13, R8, R3, RZ, 0x1e ;  /* 0x00000003080d7211 */ /* 0x000fe400078ff0ff */
[----:B------:R-:W-:Y:S01]  /*0310*/  CS2R R14, SRZ ;  /* 0x00000000000e7805 */ /* 0x000fe2000001ff00 */
[----:B------:R-:W-:Y:S01]  /*0320*/  UIMAD UR13, UR10, 0x30, URZ ;  /* 0x000000300a0d78a4 */ /* 0x000fe2000f8e02ff */
[----:B------:R-:W-:Y:S01]  /*0330*/  IMAD.IADD R32, R28, 0x1, R9 ;  /* 0x000000011c207824 */ /* 0x000fe200078e0209 */
[----:B------:R-:W-:Y:S01]  /*0340*/  ULOP3.LUT UR4, UR4, 0x1ffffffc, URZ, 0xc0, !UPT ;  /* 0x1ffffffc04047892 */ /* 0x000fe2000f8ec0ff */
[----:B------:R-:W-:Y:S01]  /*0350*/  IADD3 R28, PT, PT, R13, 0x8, R28 ;  /* 0x000000080d1c7810 */ /* 0x000fe20007ffe01c */
[----:B------:R-:W-:Y:S01]  /*0360*/  USHF.L.U32 UR14, UR10, 0x5, URZ ;  /* 0x000000050a0e7899 */ /* 0x000fe200080006ff */
[C---:B------:R-:W-:Y:S01]  /*0370*/  VIADD R31, R32.reuse, 0x4 ;  /* 0x00000004201f7836 */ /* 0x040fe20000000000 */
[C---:B------:R-:W-:Y:S01]  /*0380*/  IADD3 R30, PT, PT, R32.reuse, 0x8, RZ ;  /* 0x00000008201e7810 */ /* 0x040fe20007ffe0ff */
[----:B------:R-:W-:Y:S01]  /*0390*/  VIADD R29, R32, 0xc ;  /* 0x0000000c201d7836 */ /* 0x000fe20000000000 */
[----:B------:R-:W-:Y:S01]  /*03a0*/  UIADD3 UR9, UPT, UPT, -UR4, URZ, URZ ;  /* 0x000000ff04097290 */ /* 0x000fe2000fffe1ff */
[----:B------:R-:W0:Y:S01]  /*03b0*/  LDCU UR11, c[0x0][0x384] ;  /* 0x00007080ff0b77ac */ /* 0x000e220008000800 */
[----:B------:R-:W2:Y:S01]  /*03c0*/  LDCU UR18, c[0x0][0x388] ;  /* 0x00007100ff1277ac */ /* 0x000ea20008000800 */
[----:B------:R-:W3:Y:S01]  /*03d0*/  LDCU.64 UR6, c[0x0][0x390] ;  /* 0x00007200ff0677ac */ /* 0x000ee20008000a00 */
[----:B------:R-:W-:Y:S01]  /*03e0*/  USHF.L.U32 UR15, UR10, 0x4, URZ ;  /* 0x000000040a0f7899 */ /* 0x000fe200080006ff */
[----:B------:R-:W-:Y:S01]  /*03f0*/  UMOV UR5, URZ ;  /* 0x000000ff00057c82 */ /* 0x000fe20008000000 */
[----:B------:R-:W-:-:S10]  /*0400*/  UMOV UR4, URZ ;  /* 0x000000ff00047c82 */ /* 0x000fd40008000000 */
.L_x_2:
[----:B----4-:R-:W4:Y:S01]  /*0410*/  S2R R13, SR_TID.X ;  /* 0x00000000000d7919 */ /* 0x010f220000002100 */
[----:B------:R-:W1:Y:S01]  /*0420*/  LDC.64 R8, c[0x0][0x398] ;  /* 0x0000e600ff087b82 */ /* 0x000e620000000a00 */
[----:B--2---:R-:W-:Y:S02]  /*0430*/  IMAD R12, R23, UR18, RZ ;  /* 0x00000012170c7c24 */ /* 0x004fe4000f8e02ff */
[----:B------:R-:W-:Y:S02]  /*0440*/  IMAD.U32 R16, RZ, RZ, UR5 ;  /* 0x00000005ff107e24 */ /* 0x000fe4000f8e00ff */
[----:B------:R-:W-:Y:S01]  /*0450*/  IMAD.MOV.U32 R25, RZ, RZ, 0x4 ;  /* 0x00000004ff197424 */ /* 0x000fe200078e00ff */
[----:B------:R-:W-:Y:S01]  /*0460*/  LEA.HI R36, R12, R3, RZ, 0x1e ;  /* 0x000000030c247211 */ /* 0x000fe200078ff0ff */
[----:B------:R-:W-:Y:S01]  /*0470*/  IMAD.MOV.U32 R35, RZ, RZ, 0x4 ;  /* 0x00000004ff237424 */ /* 0x000fe200078e00ff */
[----:B------:R-:W-:-:S03]  /*0480*/  LEA.HI.SX32 R12, R16, R7, 0x1f ;  /* 0x00000007100c7211 */ /* 0x000fc600078ffaff */
[----:B---3--:R-:W-:Y:S01]  /*0490*/  IMAD.WIDE.U32 R34, R32, R35, UR6 ;  /* 0x0000000620227e25 */ /* 0x008fe2000f8e0023 */
[----:B------:R-:W-:-:S04]  /*04a0*/  IADD3 R19, PT, PT, R2, R12, RZ ;  /* 0x0000000c02137210 */ /* 0x000fc80007ffe0ff */
[----:B------:R2:W5:Y:S01]  /*04b0*/  LDG.E R26, desc[UR16][R34.64] ;  /* 0x00000010221a7981 */ /* 0x000562000c1e1900 */
[----:B-1----:R-:W-:-:S05]  /*04c0*/  IMAD.WIDE R18, R19, 0x4, R8 ;  /* 0x0000000413127825 */ /* 0x002fca00078e0208 */
[----:B------:R1:W5:Y:S01]  /*04d0*/  LDG.E R16, desc[UR16][R18.64] ;  /* 0x0000001012107981 */ /* 0x000362000c1e1900 */
[----:B----4-:R-:W-:-:S04]  /*04e0*/  LOP3.LUT R13, R13, 0x3, RZ, 0xc0, !PT ;  /* 0x000000030d0d7812 */ /* 0x010fc800078ec0ff */
[----:B------:R-:W-:Y:S01]  /*04f0*/  IADD3 R36, PT, PT, R13, R36, RZ ;  /* 0x000000240d247210 */ /* 0x000fe20007ffe0ff */
[----:B------:R-:W-:-:S04]  /*0500*/  IMAD.IADD R13, R5, 0x1, R12 ;  /* 0x00000001050d7824 */ /* 0x000fc800078e020c */
[----:B------:R-:W-:-:S04]  /*0510*/  IMAD.WIDE.U32 R24, R36, R25, UR6 ;  /* 0x0000000624187e25 */ /* 0x000fc8000f8e0019 */
[----:B------:R-:W-:Y:S01]  /*0520*/  IMAD.WIDE R8, R13, 0x4, R8 ;  /* 0x000000040d087825 */ /* 0x000fe200078e0208 */
[----:B------:R1:W5:Y:S04]  /*0530*/  LDG.E R27, desc[UR16][R24.64] ;  /* 0x00000010181b7981 */ /* 0x000368000c1e1900 */
[----:B------:R1:W5:Y:S04]  /*0540*/  LDG.E R17, desc[UR16][R8.64] ;  /* 0x0000001008117981 */ /* 0x000368000c1e1900 */
[----:B------:R1:W3:Y:S01]  /*0550*/  LDS.64 R12, [R21+UR8] ;  /* 0x00000008150c7984 */ /* 0x0002e20008000a00 */
[----:B--2---:R-:W-:-:S07]  /*0560*/  MOV R34, 0x580 ;  /* 0x0000058000227802 */ /* 0x004fce0000000f00 */
[----:B01-3-5:R-:W-:Y:S05]  /*0570*/  CALL.REL.NOINC `($__internal_0_$__cuda_sm_10x_hmma_mdata_m16n8k16) ;  /* 0x0000000800fc7944 */ /* 0x02bfea0003c00000 */
[----:B------:R-:W-:Y:S01]  /*0580*/  HMMA.SP.16816.F32 R12, R8, R16, R12, R22, 0x0 ;  /* 0x00001610080c723c */ /* 0x000fe20000001a0c */
[----:B------:R-:W-:Y:S01]  /*0590*/  IADD3 R24, PT, PT, R36, 0x4, RZ ;  /* 0x0000000424187810 */ /* 0x000fe20007ffe0ff */
[----:B------:R-:W-:Y:S01]  /*05a0*/  IMAD.MOV.U32 R25, RZ, RZ, 0x4 ;  /* 0x00000004ff197424 */ /* 0x000fe200078e00ff */
[----:B------:R-:W0:Y:S01]  /*05b0*/  LDC.64 R34, c[0x0][0x398] ;  /* 0x0000e600ff227b82 */ /* 0x000e220000000a00 */
[----:B------:R-:W-:Y:S02]  /*05c0*/  IMAD.MOV.U32 R26, RZ, RZ, 0x4 ;  /* 0x00000004ff1a7424 */ /* 0x000fe400078e00ff */
[----:B------:R-:W-:-:S04]  /*05d0*/  IMAD.WIDE.U32 R24, R24, R25, UR6 ;  /* 0x0000000618187e25 */ /* 0x000fc8000f8e0019 */
[----:B------:R-:W-:Y:S01]  /*05e0*/  IMAD.U32 R18, RZ, RZ, UR15 ;  /* 0x0000000fff127e24 */ /* 0x000fe2000f8e00ff */
[----:B------:R1:W5:Y:S04]  /*05f0*/  LDG.E R27, desc[UR16][R24.64] ;  /* 0x00000010181b7981 */ /* 0x000368000c1e1900 */
[----:B------:R-:W-:-:S04]  /*0600*/  LEA.HI.SX32 R18, R18, R7, 0x1f ;  /* 0x0000000712127211 */ /* 0x000fc800078ffaff */
[----:B------:R2:W-:Y:S01]  /*0610*/  STS.64 [R21+UR8], R12 ;  /* 0x0000000c15007988 */ /* 0x0005e20008000a08 */
[----:B------:R-:W-:Y:S01]  /*0620*/  IMAD.IADD R19, R2, 0x1, R18 ;  /* 0x0000000102137824 */ /* 0x000fe200078e0212 */
[----:B------:R-:W-:Y:S01]  /*0630*/  IADD3 R33, PT, PT, R5, R18, RZ ;  /* 0x0000001205217210 */ /* 0x000fe20007ffe0ff */
[----:B-1----:R-:W-:Y:S01]  /*0640*/  IMAD.WIDE.U32 R24, R31, R26, UR6 ;  /* 0x000000061f187e25 */ /* 0x002fe2000f8e001a */
[----:B------:R2:W-:Y:S04]  /*0650*/  STS.64 [R11+UR8+0x100], R14 ;  /* 0x0001000e0b007988 */ /* 0x0005e80008000a08 */
[----:B------:R1:W5:Y:S04]  /*0660*/  LDG.E R26, desc[UR16][R24.64] ;  /* 0x00000010181a7981 */ /* 0x000368000c1e1900 */
[----:B-1----:R2:W1:Y:S01]  /*0670*/  LDS.64 R24, [R21+UR8] ;  /* 0x0000000815187984 */ /* 0x0024620008000a00 */
[----:B0-----:R-:W-:-:S04]  /*0680*/  IMAD.WIDE R18, R19, 0x4, R34 ;  /* 0x0000000413127825 */ /* 0x001fc800078e0222 */
[----:B------:R-:W-:Y:S02]  /*0690*/  IMAD.WIDE R34, R33, 0x4, R34 ;  /* 0x0000000421227825 */ /* 0x000fe400078e0222 */
[----:B------:R-:W5:Y:S04]  /*06a0*/  LDG.E R18, desc[UR16][R18.64] ;  /* 0x0000001012127981 */ /* 0x000f68000c1e1900 */
[----:B------:R0:W5:Y:S02]  /*06b0*/  LDG.E R19, desc[UR16][R34.64] ;  /* 0x0000001022137981 */ /* 0x000164000c1e1900 */
[----:B012---:R-:W-:-:S07]  /*06c0*/  MOV R34, 0x6e0 ;  /* 0x000006e000227802 */ /* 0x007fce0000000f00 */
[----:B-----5:R-:W-:Y:S05]  /*06d0*/  CALL.REL.NOINC `($__internal_0_$__cuda_sm_10x_hmma_mdata_m16n8k16) ;  /* 0x0000000800a47944 */ /* 0x020fea0003c00000 */
[----:B------:R-:W0:Y:S01]  /*06e0*/  LDC.64 R34, c[0x0][0x398] ;  /* 0x0000e600ff227b82 */ /* 0x000e220000000a00 */
[----:B------:R-:W-:-:S05]  /*06f0*/  IMAD.U32 R12, RZ, RZ, UR14 ;  /* 0x0000000eff0c7e24 */ /* 0x000fca000f8e00ff */
[----:B------:R-:W-:-:S04]  /*0700*/  LEA.HI.SX32 R12, R12, R7, 0x1f ;  /* 0x000000070c0c7211 */ /* 0x000fc800078ffaff */
[----:B------:R-:W-:Y:S01]  /*0710*/  IADD3 R17, PT, PT, R2, R12, RZ ;  /* 0x0000000c02117210 */ /* 0x000fe20007ffe0ff */
[----:B------:R-:W-:Y:S02]  /*0720*/  IMAD.IADD R13, R5, 0x1, R12 ;  /* 0x00000001050d7824 */ /* 0x000fe400078e020c */
[----:B------:R-:W-:Y:S02]  /*0730*/  IMAD.MOV.U32 R12, RZ, RZ, R24 ;  /* 0x000000ffff0c7224 */ /* 0x000fe400078e0018 */
[----:B0-----:R-:W-:-:S04]  /*0740*/  IMAD.WIDE R16, R17, 0x4, R34 ;  /* 0x0000000411107825 */ /* 0x001fc800078e0222 */
[----:B------:R-:W-:Y:S01]  /*0750*/  IMAD.WIDE R34, R13, 0x4, R34 ;  /* 0x000000040d227825 */ /* 0x000fe200078e0222 */
[----:B------:R-:W-:Y:S01]  /*0760*/  MOV R13, 0x4 ;  /* 0x00000004000d7802 */ /* 0x000fe20000000f00 */
[----:B------:R-:W5:Y:S02]  /*0770*/  LDG.E R16, desc[UR16][R16.64] ;  /* 0x0000001010107981 */ /* 0x000f64000c1e1900 */
[----:B------:R-:W-:Y:S02]  /*0780*/  IMAD.MOV.U32 R27, RZ, RZ, 0x4 ;  /* 0x00000004ff1b7424 */ /* 0x000fe400078e00ff */
[----:B------:R0:W5:Y:S02]  /*0790*/  LDG.E R17, desc[UR16][R34.64] ;  /* 0x0000001022117981 */ /* 0x000164000c1e1900 */
[----:B------:R-:W-:-:S06]  /*07a0*/  IMAD.WIDE.U32 R26, R28, R27, UR6 ;  /* 0x000000061c1a7e25 */ /* 0x000fcc000f8e001b */
[----:B------:R-:W5:Y:S01]  /*07b0*/  LDG.E R27, desc[UR16][R26.64] ;  /* 0x000000101a1b7981 */ /* 0x000f62000c1e1900 */
[----:B0-----:R-:W-:-:S04]  /*07c0*/  IMAD.WIDE.U32 R34, R30, R13, UR6 ;  /* 0x000000061e227e25 */ /* 0x001fc8000f8e000d */
[----:B------:R-:W-:Y:S01]  /*07d0*/  IMAD.MOV.U32 R13, RZ, RZ, R25 ;  /* 0x000000ffff0d7224 */ /* 0x000fe200078e0019 */
[----:B------:R0:W5:Y:S06]  /*07e0*/  LDG.E R26, desc[UR16][R34.64] ;  /* 0x00000010221a7981 */ /* 0x00016c000c1e1900 */
[----:B------:R-:W-:-:S15]  /*07f0*/  HMMA.SP.16816.F32 R12, R8, R18, R12, R22, 0x0 ;  /* 0x00001612080c723c */ /* 0x000fde0000001a0c */
[----:B------:R-:W-:-:S04]  /*0800*/  NOP ;  /* 0x0000000000007918 */ /* 0x000fc80000000000 */
[----:B------:R1:W-:Y:S04]  /*0810*/  STS.64 [R21+UR8], R12 ;  /* 0x0000000c15007988 */ /* 0x0003e80008000a08 */
[----:B------:R1:W-:Y:S04]  /*0820*/  STS.64 [R11+UR8+0x100], R14 ;  /* 0x0001000e0b007988 */ /* 0x0003e80008000a08 */
[----:B------:R1:W2:Y:S01]  /*0830*/  LDS.64 R24, [R21+UR8] ;  /* 0x0000000815187984 */ /* 0x0002a20008000a00 */
[----:B0-----:R-:W-:-:S07]  /*0840*/  MOV R34, 0x860 ;  /* 0x0000086000227802 */ /* 0x001fce0000000f00 */
[----:B-12--5:R-:W-:Y:S05]  /*0850*/  CALL.REL.NOINC `($__internal_0_$__cuda_sm_10x_hmma_mdata_m16n8k16) ;  /* 0x0000000800447944 */ /* 0x026fea0003c00000 */
[----:B------:R-:W-:Y:S01]  /*0860*/  IADD3 R12, PT, PT, R36, 0xc, RZ ;  /* 0x0000000c240c7810 */ /* 0x000fe20007ffe0ff */
[----:B------:R-:W-:Y:S01]  /*0870*/  IMAD.MOV.U32 R36, RZ, RZ, 0x4 ;  /* 0x00000004ff247424 */ /* 0x000fe200078e00ff */
[----:B------:R-:W0:Y:S01]  /*0880*/  LDC.64 R34, c[0x0][0x398] ;  /* 0x0000e600ff227b82 */ /* 0x000e220000000a00 */
[----:B------:R-:W-:Y:S02]  /*0890*/  IMAD.MOV.U32 R13, RZ, RZ, 0x4 ;  /* 0x00000004ff0d7424 */ /* 0x000fe400078e00ff */
[----:B------:R-:W-:-:S04]  /*08a0*/  IMAD.WIDE.U32 R36, R29, R36, UR6 ;  /* 0x000000061d247e25 */ /* 0x000fc8000f8e0024 */
[----:B------:R-:W-:Y:S01]  /*08b0*/  IMAD.WIDE.U32 R12, R12, R13, UR6 ;  /* 0x000000060c0c7e25 */ /* 0x000fe2000f8e000d */
[----:B------:R-:W5:Y:S03]  /*08c0*/  LDG.E R26, desc[UR16][R36.64] ;  /* 0x00000010241a7981 */ /* 0x000f66000c1e1900 */
[----:B------:R-:W-:Y:S01]  /*08d0*/  IMAD.U32 R18, RZ, RZ, UR13 ;  /* 0x0000000dff127e24 */ /* 0x000fe2000f8e00ff */
[----:B------:R1:W5:Y:S04]  /*08e0*/  LDG.E R27, desc[UR16][R12.64] ;  /* 0x000000100c1b7981 */ /* 0x000368000c1e1900 */
[----:B------:R-:W-:Y:S02]  /*08f0*/  LEA.HI.SX32 R18, R18, R7, 0x1f ;  /* 0x0000000712127211 */ /* 0x000fe400078ffaff */
[----:B-1----:R-:W-:Y:S01]  /*0900*/  MOV R12, R24 ;  /* 0x00000018000c7202 */ /* 0x002fe20000000f00 */
[----:B------:R-:W-:-:S07]  /*0910*/  IMAD.MOV.U32 R13, RZ, RZ, R25 ;  /* 0x000000ffff0d7224 */ /* 0x000fce00078e0019 */
[----:B------:R-:W-:-:S15]  /*0920*/  HMMA.SP.16816.F32 R12, R8, R16, R12, R22, 0x0 ;  /* 0x00001610080c723c */ /* 0x000fde0000001a0c */
[----:B------:R-:W-:-:S04]  /*0930*/  NOP ;  /* 0x0000000000007918 */ /* 0x000fc80000000000 */
[----:B------:R1:W-:Y:S04]  /*0940*/  STS.64 [R21+UR8], R12 ;  /* 0x0000000c15007988 */ /* 0x0003e80008000a08 */
[----:B------:R1:W-:Y:S04]  /*0950*/  STS.64 [R11+UR8+0x100], R14 ;  /* 0x0001000e0b007988 */ /* 0x0003e80008000a08 */
[----:B------:R1:W2:Y:S01]  /*0960*/  LDS.64 R16, [R21+UR8] ;  /* 0x0000000815107984 */ /* 0x0002a20008000a00 */
[----:B------:R-:W-:Y:S01]  /*0970*/  IADD3 R19, PT, PT, R2, R18, RZ ;  /* 0x0000001202137210 */ /* 0x000fe20007ffe0ff */
[----:B------:R-:W-:-:S04]  /*0980*/  IMAD.IADD R33, R5, 0x1, R18 ;  /* 0x0000000105217824 */ /* 0x000fc800078e0212 */
[----:B0-----:R-:W-:-:S04]  /*0990*/  IMAD.WIDE R18, R19, 0x4, R34 ;  /* 0x0000000413127825 */ /* 0x001fc800078e0222 */
[----:B------:R-:W-:Y:S02]  /*09a0*/  IMAD.WIDE R34, R33, 0x4, R34 ;  /* 0x0000000421227825 */ /* 0x000fe400078e0222 */
[----:B------:R-:W5:Y:S04]  /*09b0*/  LDG.E R18, desc[UR16][R18.64] ;  /* 0x0000001012127981 */ /* 0x000f68000c1e1900 */
[----:B------:R0:W5:Y:S02]  /*09c0*/  LDG.E R19, desc[UR16][R34.64] ;  /* 0x0000001022137981 */ /* 0x000164000c1e1900 */
[----:B01----:R-:W-:-:S07]  /*09d0*/  MOV R34, 0x9f0 ;  /* 0x000009f000227802 */ /* 0x003fce0000000f00 */
[----:B--2--5:R-:W-:Y:S05]  /*09e0*/  CALL.REL.NOINC `($__internal_0_$__cuda_sm_10x_hmma_mdata_m16n8k16) ;  /* 0x0000000400e07944 */ /* 0x024fea0003c00000 */
[----:B------:R-:W-:Y:S01]  /*09f0*/  IMAD.MOV.U32 R12, RZ, RZ, R16 ;  /* 0x000000ffff0c7224 */ /* 0x000fe200078e0010 */
[----:B------:R-:W-:Y:S01]  /*0a00*/  MOV R13, R17 ;  /* 0x00000011000d7202 */ /* 0x000fe20000000f00 */
[----:B------:R-:W-:Y:S02]  /*0a10*/  UIADD3 UR6, UP0, UPT, UR6, 0x40, URZ ;  /* 0x0000004006067890 */ /* 0x000fe4000ff1e0ff */
[----:B------:R-:W-:Y:S02]  /*0a20*/  UIADD3 UR9, UPT, UPT, UR9, 0x4, URZ ;  /* 0x0000000409097890 */ /* 0x000fe4000fffe0ff */
[----:B------:R-:W-:Y:S02]  /*0a30*/  UIADD3.X UR7, UPT, UPT, URZ, UR7, URZ, UP0, !UPT ;  /* 0x00000007ff077290 */ /* 0x000fe400087fe4ff */
[----:B------:R-:W-:Y:S01]  /*0a40*/  HMMA.SP.16816.F32 R12, R8, R18, R12, R22, 0x0 ;  /* 0x00001612080c723c */ /* 0x000fe20000001a0c */
[----:B------:R-:W-:Y:S01]  /*0a50*/  UISETP.NE.AND UP0, UPT, UR9, URZ, UPT ;  /* 0x000000ff0900728c */ /* 0x000fe2000bf05270 */
[----:B------:R-:W-:Y:S01]  /*0a60*/  UMOV UR10, UR11 ;  /* 0x0000000b000a7c82 */ /* 0x000fe20008000000 */
[----:B------:R-:W-:-:S02]  /*0a70*/  UIADD3 UR4, UPT, UPT, UR4, 0x40, URZ ;  /* 0x0000004004047890 */ /* 0x000fc4000fffe0ff */
[----:B------:R-:W-:Y:S02]  /*0a80*/  ULEA UR13, UR10, UR13, 0x6 ;  /* 0x0000000d0a0d7291 */ /* 0x000fe4000f8e30ff */
[----:B------:R-:W-:Y:S02]  /*0a90*/  ULEA UR14, UR10, UR14, 0x6 ;  /* 0x0000000e0a0e7291 */ /* 0x000fe4000f8e30ff */
[----:B------:R-:W-:Y:S02]  /*0aa0*/  ULEA UR15, UR10, UR15, 0x6 ;  /* 0x0000000f0a0f7291 */ /* 0x000fe4000f8e30ff */
[----:B------:R-:W-:-:S08]  /*0ab0*/  ULEA UR5, UR10, UR5, 0x6 ;  /* 0x000000050a057291 */ /* 0x000fd0000f8e30ff */
[----:B------:R4:W-:Y:S04]  /*0ac0*/  STS.64 [R21+UR8], R12 ;  /* 0x0000000c15007988 */ /* 0x0009e80008000a08 */
[----:B------:R4:W-:Y:S01]  /*0ad0*/  STS.64 [R11+UR8+0x100], R14 ;  /* 0x0001000e0b007988 */ /* 0x0009e20008000a08 */
[----:B------:R-:W-:Y:S05]  /*0ae0*/  BRA.U UP0, `(.L_x_2) ;  /* 0xfffffff900487547 */ /* 0x000fea000b83ffff */
.L_x_1:
[----:B------:R-:W-:-:S04]  /*0af0*/  ULEA.HI UR5, UR12, 0x1, URZ, 0x1c ;  /* 0x000000010c057891 */ /* 0x000fc8000f8fe0ff */
[----:B------:R-:W-:-:S09]  /*0b00*/  ULOP3.LUT UP0, UR5, UR5, 0x3, URZ, 0xc0, !UPT ;  /* 0x0000000305057892 */ /* 0x000fd2000f80c0ff */
[----:B------:R-:W-:Y:S05]  /*0b10*/  BRA.U !UP0, `(.L_x_0) ;  /* 0x00000005085c7547 */ /* 0x000fea000b800000 */
[----:B------:R-:W-:-:S09]  /*0b20*/  UISETP.NE.AND UP0, UPT, UR5, 0x1, UPT ;  /* 0x000000010500788c */ /* 0x000fd2000bf05270 */
[----:B------:R-:W-:Y:S05]  /*0b30*/  BRA.U !UP0, `(.L_x_3) ;  /* 0x0000000108e07547 */ /* 0x000fea000b800000 */
[----:B------:R-:W0:Y:S01]  /*0b40*/  LDC.64 R24, c[0x0][0x390] ;  /* 0x0000e400ff187b82 */ /* 0x000e220000000a00 */
[----:B------:R-:W-:Y:S02]  /*0b50*/  UIMAD UR6, UR4, UR10, URZ ;  /* 0x0000000a040672a4 */ /* 0x000fe4000f8e02ff */
[----:B----4-:R-:W-:-:S04]  /*0b60*/  IMAD.U32 R12, RZ, RZ, UR4 ;  /* 0x00000004ff0c7e24 */ /* 0x010fc8000f8e00ff */
[----:B------:R-:W-:Y:S01]  /*0b70*/  IMAD.U32 R16, RZ, RZ, UR6 ;  /* 0x00000006ff107e24 */ /* 0x000fe2000f8e00ff */
[----:B------:R-:W2:Y:S01]  /*0b80*/  LDC.64 R8, c[0x0][0x398] ;  /* 0x0000e600ff087b82 */ /* 0x000ea20000000a00 */
[----:B------:R-:W-:-:S03]  /*0b90*/  LEA.HI R13, R12, R3, RZ, 0x1e ;  /* 0x000000030c0d7211 */ /* 0x000fc600078ff0ff */
[----:B------:R-:W-:Y:S02]  /*0ba0*/  LEA.HI.SX32 R12, R16, R7, 0x1f ;  /* 0x00000007100c7211 */ /* 0x000fe400078ffaff */
[----:B------:R-:W-:Y:S01]  /*0bb0*/  IADD3 R29, PT, PT, R4, R13, RZ ;  /* 0x0000000d041d7210 */ /* 0x000fe20007ffe0ff */
[----:B------:R-:W-:Y:S01]  /*0bc0*/  IMAD.IADD R13, R6, 0x1, R13 ;  /* 0x00000001060d7824 */ /* 0x000fe200078e020d */
[----:B------:R-:W-:Y:S01]  /*0bd0*/  IADD3 R17, PT, PT, R2, R12, RZ ;  /* 0x0000000c02117210 */ /* 0x000fe20007ffe0ff */
[----:B------:R-:W-:Y:S02]  /*0be0*/  IMAD.IADD R19, R5, 0x1, R12 ;  /* 0x0000000105137824 */ /* 0x000fe400078e020c */
[----:B0-----:R-:W-:-:S04]  /*0bf0*/  IMAD.WIDE.U32 R28, R29, 0x4, R24 ;  /* 0x000000041d1c7825 */ /* 0x001fc800078e0018 */
[----:B------:R-:W-:Y:S01]  /*0c00*/  IMAD.WIDE.U32 R24, R13, 0x4, R24 ;  /* 0x000000040d187825 */ /* 0x000fe200078e0018 */
[----:B------:R0:W5:Y:S03]  /*0c10*/  LDG.E R27, desc[UR16][R28.64] ;  /* 0x000000101c1b7981 */ /* 0x000166000c1e1900 */
[--C-:B--2---:R-:W-:Y:S01]  /*0c20*/  IMAD.WIDE R16, R17, 0x4, R8.reuse ;  /* 0x0000000411107825 */ /* 0x104fe200078e0208 */
[----:B------:R0:W5:Y:S03]  /*0c30*/  LDG.E R26, desc[UR16][R24.64] ;  /* 0x00000010181a7981 */ /* 0x000166000c1e1900 */
[----:B------:R-:W-:Y:S01]  /*0c40*/  IMAD.WIDE R8, R19, 0x4, R8 ;  /* 0x0000000413087825 */ /* 0x000fe200078e0208 */
[----:B------:R0:W5:Y:S04]  /*0c50*/  LDG.E R18, desc[UR16][R16.64] ;  /* 0x0000001010127981 */ /* 0x000168000c1e1900 */
[----:B------:R0:W5:Y:S04]  /*0c60*/  LDG.E R19, desc[UR16][R8.64] ;  /* 0x0000001008137981 */ /* 0x000168000c1e1900 */
[----:B------:R0:W2:Y:S01]  /*0c70*/  LDS.64 R12, [R21+UR8] ;  /* 0x00000008150c7984 */ /* 0x0000a20008000a00 */
[----:B------:R-:W-:-:S07]  /*0c80*/  MOV R34, 0xca0 ;  /* 0x00000ca000227802 */ /* 0x000fce0000000f00 */
[----:B012--5:R-:W-:Y:S05]  /*0c90*/  CALL.REL.NOINC `($__internal_0_$__cuda_sm_10x_hmma_mdata_m16n8k16) ;  /* 0x0000000400347944 */ /* 0x027fea0003c00000 */
[----:B------:R-:W0:Y:S01]  /*0ca0*/  LDC R16, c[0x0][0x384] ;  /* 0x0000e100ff107b82 */ /* 0x000e220000000800 */
[----:B------:R-:W-:-:S06]  /*0cb0*/  UIADD3 UR5, UPT, UPT, UR4, 0x10, URZ ;  /* 0x0000001004057890 */ /* 0x000fcc000fffe0ff */
[----:B------:R-:W-:Y:S01]  /*0cc0*/  MOV R26, UR5 ;  /* 0x00000005001a7c02 */ /* 0x000fe20008000f00 */
[----:B------:R-:W1:Y:S03]  /*0cd0*/  LDC.64 R30, c[0x0][0x390] ;  /* 0x0000e400ff1e7b82 */ /* 0x000e660000000a00 */
[----:B------:R-:W-:-:S05]  /*0ce0*/  LEA.HI R17, R26, R3, RZ, 0x1e ;  /* 0x000000031a117211 */ /* 0x000fca00078ff0ff */
[----:B------:R-:W2:Y:S01]  /*0cf0*/  LDC.64 R24, c[0x0][0x398] ;  /* 0x0000e600ff187b82 */ /* 0x000ea20000000a00 */
[----:B------:R-:W-:Y:S01]  /*0d00*/  IMAD.IADD R33, R4, 0x1, R17 ;  /* 0x0000000104217824 */ /* 0x000fe200078e0211 */
[----:B------:R-:W-:Y:S02]  /*0d10*/  IADD3 R17, PT, PT, R6, R17, RZ ;  /* 0x0000001106117210 */ /* 0x000fe40007ffe0ff */
[----:B0-----:R-:W-:-:S04]  /*0d20*/  LEA R16, R16, UR6, 0x4 ;  /* 0x0000000610107c11 */ /* 0x001fc8000f8e20ff */
[----:B------:R-:W-:-:S04]  /*0d30*/  LEA.HI.SX32 R16, R16, R7, 0x1f ;  /* 0x0000000710107211 */ /* 0x000fc800078ffaff */
[----:B------:R-:W-:Y:S01]  /*0d40*/  IADD3 R27, PT, PT, R5, R16, RZ ;  /* 0x00000010051b7210 */ /* 0x000fe20007ffe0ff */
[----:B------:R-:W-:Y:S02]  /*0d50*/  IMAD.IADD R29, R2, 0x1, R16 ;  /* 0x00000001021d7824 */ /* 0x000fe400078e0210 */
[----:B-1----:R-:W-:-:S04]  /*0d60*/  IMAD.WIDE.U32 R32, R33, 0x4, R30 ;  /* 0x0000000421207825 */ /* 0x002fc800078e001e */
[----:B------:R-:W-:-:S04]  /*0d70*/  IMAD.WIDE.U32 R30, R17, 0x4, R30 ;  /* 0x00000004111e7825 */ /* 0x000fc800078e001e */
[--C-:B--2---:R-:W-:Y:S01]  /*0d80*/  IMAD.WIDE R28, R29, 0x4, R24.reuse ;  /* 0x000000041d1c7825 */ /* 0x104fe200078e0218 */
[----:B------:R0:W5:Y:S03]  /*0d90*/  LDG.E R26, desc[UR16][R30.64] ;  /* 0x000000101e1a7981 */ /* 0x000166000c1e1900 */
[----:B------:R-:W-:Y:S01]  /*0da0*/  IMAD.WIDE R24, R27, 0x4, R24 ;  /* 0x000000041b187825 */ /* 0x000fe200078e0218 */
[----:B------:R0:W5:Y:S04]  /*0db0*/  LDG.E R16, desc[UR16][R28.64] ;  /* 0x000000101c107981 */ /* 0x000168000c1e1900 */
[----:B------:R0:W5:Y:S04]  /*0dc0*/  LDG.E R27, desc[UR16][R32.64] ;  /* 0x00000010201b7981 */ /* 0x000168000c1e1900 */
[----:B------:R0:W5:Y:S01]  /*0dd0*/  LDG.E R17, desc[UR16][R24.64] ;  /* 0x0000001018117981 */ /* 0x000162000c1e1900 */
[----:B------:R-:W-:-:S15]  /*0de0*/  HMMA.SP.16816.F32 R12, R8, R18, R12, R22, 0x0 ;  /* 0x00001612080c723c */ /* 0x000fde0000001a0c */
[----:B------:R-:W-:-:S04]  /*0df0*/  NOP ;  /* 0x0000000000007918 */ /* 0x000fc80000000000 */
[----:B------:R0:W-:Y:S04]  /*0e00*/  STS.64 [R21+UR8], R12 ;  /* 0x0000000c15007988 */ /* 0x0001e80008000a08 */
[----:B------:R0:W-:Y:S04]  /*0e10*/  STS.64 [R11+UR8+0x100], R14 ;  /* 0x0001000e0b007988 */ /* 0x0001e80008000a08 */
[----:B------:R0:W1:Y:S01]  /*0e20*/  LDS.64 R18, [R21+UR8] ;  /* 0x0000000815127984 */ /* 0x0000620008000a00 */
[----:B------:R-:W-:-:S07]  /*0e30*/  MOV R34, 0xe50 ;  /* 0x00000e5000227802 */ /* 0x000fce0000000f00 */
[----:B01---5:R-:W-:Y:S05]  /*0e40*/  CALL.REL.NOINC `($__internal_0_$__cuda_sm_10x_hmma_mdata_m16n8k16) ;  /* 0x0000000000c87944 */ /* 0x023fea0003c00000 */
[----:B------:R-:W-:Y:S01]  /*0e50*/  IMAD.MOV.U32 R12, RZ, RZ, R18 ;  /* 0x000000ffff0c7224 */ /* 0x000fe200078e0012 */
[----:B------:R-:W-:Y:S01]  /*0e60*/  MOV R13, R19 ;  /* 0x00000013000d7202 */ /* 0x000fe20000000f00 */
[----:B------:R-:W-:-:S06]  /*0e70*/  UIADD3 UR4, UPT, UPT, UR4, 0x20, URZ ;  /* 0x0000002004047890 */ /* 0x000fcc000fffe0ff */
[----:B------:R-:W-:-:S15]  /*0e80*/  HMMA.SP.16816.F32 R12, R8, R16, R12, R22, 0x0 ;  /* 0x00001610080c723c */ /* 0x000fde0000001a0c */
[----:B------:R-:W-:-:S04]  /*0e90*/  NOP ;  /* 0x0000000000007918 */ /* 0x000fc80000000000 */
[----:B------:R0:W-:Y:S04]  /*0ea0*/  STS.64 [R21+UR8], R12 ;  /* 0x0000000c15007988 */ /* 0x0001e80008000a08 */
[----:B------:R0:W-:Y:S02]  /*0eb0*/  STS.64 [R11+UR8+0x100], R14 ;  /* 0x0001000e0b007988 */ /* 0x0001e40008000a08 */
.L_x_3:
[----:B------:R-:W-:-:S09]  /*0ec0*/  ULOP3.LUT UP0, URZ, UR12, 0x10, URZ, 0xc0, !UPT ;  /* 0x000000100cff7892 */ /* 0x000fd2000f80c0ff */
[----:B------:R-:W-:Y:S05]  /*0ed0*/  BRA.U UP0, `(.L_x_0) ;  /* 0x00000001006c7547 */ /* 0x000fea000b800000 */
[----:B------:R-:W2:Y:S01]  /*0ee0*/  LDCU UR5, c[0x0][0x384] ;  /* 0x00007080ff0577ac */ /* 0x000ea20008000800 */
[----:B0---4-:R-:W0:Y:S01]  /*0ef0*/  LDC.64 R12, c[0x0][0x390] ;  /* 0x0000e400ff0c7b82 */ /* 0x011e220000000a00 */
[----:B------:R-:W-:-:S05]  /*0f00*/  IMAD.U32 R18, RZ, RZ, UR4 ;  /* 0x00000004ff127e24 */ /* 0x000fca000f8e00ff */
[----:B------:R-:W-:Y:S02]  /*0f10*/  LEA.HI R3, R18, R3, RZ, 0x1e ;  /* 0x0000000312037211 */ /* 0x000fe400078ff0ff */
[----:B------:R-:W3:Y:S03]  /*0f20*/  LDC.64 R8, c[0x0][0x398] ;  /* 0x0000e600ff087b82 */ /* 0x000ee60000000a00 */
[----:B------:R-:W-:Y:S01]  /*0f30*/  IMAD.IADD R17, R4, 0x1, R3 ;  /* 0x0000000104117824 */ /* 0x000fe200078e0203 */
[----:B------:R-:W-:Y:S01]  /*0f40*/  IADD3 R3, PT, PT, R6, R3, RZ ;  /* 0x0000000306037210 */ /* 0x000fe20007ffe0ff */
[----:B--2---:R-:W-:-:S06]  /*0f50*/  UIMAD UR5, UR4, UR5, URZ ;  /* 0x00000005040572a4 */ /* 0x004fcc000f8e02ff */
[----:B------:R-:W-:-:S04]  /*0f60*/  MOV R16, UR5 ;  /* 0x0000000500107c02 */ /* 0x000fc80008000f00 */
[----:B------:R-:W-:-:S04]  /*0f70*/  LEA.HI.SX32 R16, R16, R7, 0x1f ;  /* 0x0000000710107211 */ /* 0x000fc800078ffaff */
[----:B------:R-:W-:Y:S01]  /*0f80*/  IADD3 R25, PT, PT, R5, R16, RZ ;  /* 0x0000001005197210 */ /* 0x000fe20007ffe0ff */
[----:B------:R-:W-:Y:S02]  /*0f90*/  IMAD.IADD R19, R2, 0x1, R16 ;  /* 0x0000000102137824 */ /* 0x000fe400078e0210 */
[----:B0-----:R-:W-:-:S04]  /*0fa0*/  IMAD.WIDE.U32 R4, R17, 0x4, R12 ;  /* 0x0000000411047825 */ /* 0x001fc800078e000c */
[----:B---3--:R-:W-:Y:S01]  /*0fb0*/  IMAD.WIDE R18, R19, 0x4, R8 ;  /* 0x0000000413127825 */ /* 0x008fe200078e0208 */
[----:B------:R0:W5:Y:S03]  /*0fc0*/  LDG.E R27, desc[UR16][R4.64] ;  /* 0x00000010041b7981 */ /* 0x000166000c1e1900 */
[----:B------:R-:W-:Y:S01]  /*0fd0*/  IMAD.WIDE.U32 R16, R3, 0x4, R12 ;  /* 0x0000000403107825 */ /* 0x000fe200078e000c */
[----:B------:R0:W5:Y:S03]  /*0fe0*/  LDG.E R2, desc[UR16][R18.64] ;  /* 0x0000001012027981 */ /* 0x000166000c1e1900 */
[----:B------:R-:W-:Y:S01]  /*0ff0*/  IMAD.WIDE R8, R25, 0x4, R8 ;  /* 0x0000000419087825 */ /* 0x000fe200078e0208 */
[----:B------:R0:W5:Y:S04]  /*1000*/  LDG.E R26, desc[UR16][R16.64] ;  /* 0x00000010101a7981 */ /* 0x000168000c1e1900 */
[----:B------:R0:W5:Y:S04]  /*1010*/  LDG.E R3, desc[UR16][R8.64] ;  /* 0x0000001008037981 */ /* 0x000168000c1e1900 */
[----:B------:R0:W2:Y:S01]  /*1020*/  LDS.64 R12, [R21+UR8] ;  /* 0x00000008150c7984 */ /* 0x0000a20008000a00 */
[----:B------:R-:W-:-:S07]  /*1030*/  MOV R34, 0x1050 ;  /* 0x0000105000227802 */ /* 0x000fce0000000f00 */
[----:B012--5:R-:W-:Y:S05]  /*1040*/  CALL.REL.NOINC `($__internal_0_$__cuda_sm_10x_hmma_mdata_m16n8k16) ;  /* 0x0000000000487944 */ /* 0x027fea0003c00000 */
[----:B------:R-:W-:-:S15]  /*1050*/  HMMA.SP.16816.F32 R12, R8, R2, R12, R22, 0x0 ;  /* 0x00001602080c723c */ /* 0x000fde0000001a0c */
[----:B------:R-:W-:-:S04]  /*1060*/  NOP ;  /* 0x0000000000007918 */ /* 0x000fc80000000000 */
[----:B------:R2:W-:Y:S04]  /*1070*/  STS.64 [R21+UR8], R12 ;  /* 0x0000000c15007988 */ /* 0x0005e80008000a08 */
[----:B------:R2:W-:Y:S02]  /*1080*/  STS.64 [R11+UR8+0x100], R14 ;  /* 0x0001000e0b007988 */ /* 0x0005e40008000a08 */
.L_x_0:
[----:B-1----:R-:W1:Y:S01]  /*1090*/  LDC R0, c[0x0][0x384] ;  /* 0x0000e100ff007b82 */ /* 0x002e620000000800 */
[----:B------:R-:W3:Y:S07]  /*10a0*/  LDS.64 R8, [R21+UR8] ;  /* 0x0000000815087984 */ /* 0x000eee0008000a00 */
[----:B------:R-:W5:Y:S01]  /*10b0*/  LDC.64 R4, c[0x0][0x3a0] ;  /* 0x0000e800ff047b82 */ /* 0x000f620000000a00 */
[-C--:B-1----:R-:W-:Y:S02]  /*10c0*/  IMAD R20, R23, R0.reuse, R20 ;  /* 0x0000000017147224 */ /* 0x082fe400078e0214 */
[----:B------:R-:W-:-:S04]  /*10d0*/  IMAD R7, R10, R0, R7 ;  /* 0x000000000a077224 */ /* 0x000fc800078e0207 */
[----:B------:R-:W-:-:S04]  /*10e0*/  IMAD.IADD R7, R20, 0x1, R7 ;  /* 0x0000000114077824 */ /* 0x000fc800078e0207 */
[----:B-----5:R-:W-:Y:S01]  /*10f0*/  IMAD.WIDE R2, R7, 0x4, R4 ;  /* 0x0000000407027825 */ /* 0x020fe200078e0204 */
[----:B0-2-4-:R-:W-:-:S05]  /*1100*/  LEA R11, R0, R7, 0x3 ;  /* 0x00000007000b7211 */ /* 0x015fca00078e18ff */
[----:B------:R-:W-:Y:S01]  /*1110*/  IMAD.WIDE R4, R11, 0x4, R4 ;  /* 0x000000040b047825 */ /* 0x000fe200078e0204 */
[----:B---3--:R-:W-:Y:S04]  /*1120*/  STG.E desc[UR16][R2.64], R8 ;  /* 0x0000000802007986 */ /* 0x008fe8000c101910 */
[----:B------:R-:W-:Y:S04]  /*1130*/  STG.E desc[UR16][R2.64+0x4], R9 ;  /* 0x0000040902007986 */ /* 0x000fe8000c101910 */
[----:B------:R-:W-:Y:S04]  /*1140*/  STG.E desc[UR16][R4.64], R14 ;  /* 0x0000000e04007986 */ /* 0x000fe8000c101910 */
[----:B------:R-:W-:Y:S01]  /*1150*/  STG.E desc[UR16][R4.64+0x4], R15 ;  /* 0x0000040f04007986 */ /* 0x000fe2000c101910 */
[----:B------:R-:W-:Y:S05]  /*1160*/  EXIT ;  /* 0x000000000000794d */ /* 0x000fea0003800000 */
        .weak           $__internal_0_$__cuda_sm_10x_hmma_mdata_m16n8k16
        .type           $__internal_0_$__cuda_sm_10x_hmma_mdata_m16n8k16,@function
        .size           $__internal_0_$__cuda_sm_10x_hmma_mdata_m16n8k16,(.L_x_15 - $__internal_0_$__cuda_sm_10x_hmma_mdata_m16n8k16)
$__internal_0_$__cuda_sm_10x_hmma_mdata_m16n8k16:
[----:B------:R-:W0:Y:S02]  /*1170*/  S2R R8, SR_LANEID ;  /* 0x0000000000087919 */ /* 0x000e240000000000 */
[----:B0-----:R-:W-:-:S05]  /*1180*/  IMAD.SHL.U32 R8, R8, 0x4, RZ ;  /* 0x0000000408087824 */ /* 0x001fca00078e00ff */
[----:B------:R-:W-:-:S04]  /*1190*/  LOP3.LUT R35, R8, 0xc, RZ, 0xe2, !PT ;  /* 0x0000000c08237812 */ /* 0x000fc800078ee2ff */
[----:B------:R-:W-:-:S04]  /*11a0*/  SHF.R.U32.HI R35, RZ, R35, R0 ;  /* 0x00000023ff237219 */ /* 0x000fc80000011600 */
[--C-:B------:R-:W-:Y:S02]  /*11b0*/  SHF.R.U32.HI R8, RZ, 0x3, R35.reuse ;  /* 0x00000003ff087819 */ /* 0x100fe40000011623 */
[--C-:B------:R-:W-:Y:S02]  /*11c0*/  SHF.R.U32.HI R33, RZ, 0x1, R35.reuse ;  /* 0x00000001ff217819 */ /* 0x100fe40000011623 */
[----:B------:R-:W-:Y:S02]  /*11d0*/  SHF.R.U32.HI R22, RZ, 0x2, R35 ;  /* 0x00000002ff167819 */ /* 0x000fe40000011623 */
[C---:B------:R-:W-:Y:S02]  /*11e0*/  SHF.L.U32 R37, R35.reuse, 0x2, RZ ;  /* 0x0000000223257819 */ /* 0x040fe400000006ff */
[----:B------:R-:W-:Y:S02]  /*11f0*/  LOP3.LUT R9, R35, RZ, R8, 0x50, !PT ;  /* 0x000000ff23097212 */ /* 0x000fe400078e5008 */
[----:B------:R-:W-:-:S02]  /*1200*/  LOP3.LUT R8, R37, 0xcccccccc, R22, 0xe2, !PT ;  /* 0xcccccccc25087812 */ /* 0x000fc400078ee216 */
[----:B------:R-:W-:Y:S02]  /*1210*/  LOP3.LUT R9, R9, R22, R33, 0xf2, !PT ;  /* 0x0000001609097212 */ /* 0x000fe400078ef221 */
[----:B------:R-:W-:Y:S02]  /*1220*/  LOP3.LUT R22, R35, 0xfffffff0, R8, 0xe2, !PT ;  /* 0xfffffff023167812 */ /* 0x000fe400078ee208 */
[C---:B------:R-:W-:Y:S02]  /*1230*/  LOP3.LUT P0, RZ, R9.reuse, 0x1, RZ, 0xc0, !PT ;  /* 0x0000000109ff7812 */ /* 0x040fe4000780c0ff */
[----:B------:R-:W-:Y:S02]  /*1240*/  LOP3.LUT P1, RZ, R9, 0x10000, RZ, 0xc0, !PT ;  /* 0x0001000009ff7812 */ /* 0x000fe4000782c0ff */
[----:B------:R-:W-:-:S04]  /*1250*/  SEL R35, R22, R35, P0 ;  /* 0x0000002316237207 */ /* 0x000fc80000000000 */
[----:B------:R-:W-:-:S04]  /*1260*/  LOP3.LUT R8, R35, 0xfff0ffff, R8, 0xe2, !PT ;  /* 0xfff0ffff23087812 */ /* 0x000fc800078ee208 */
[----:B------:R-:W-:Y:S02]  /*1270*/  SEL R35, R8, R35, P1 ;  /* 0x0000002308237207 */ /* 0x000fe40000800000 */
[----:B------:R-:W-:-:S03]  /*1280*/  PRMT R8, R27, 0x1032, RZ ;  /* 0x000010321b087816 */ /* 0x000fc600000000ff */
[----:B------:R-:W0:Y:S01]  /*1290*/  SHFL.IDX PT, R22, R35, 0x1, 0x1c03 ;  /* 0x003c030023167f89 */ /* 0x000e2200000e0000 */
[----:B------:R-:W-:-:S03]  /*12a0*/  SEL R8, R8, R27, P0 ;  /* 0x0000001b08087207 */ /* 0x000fc60000000000 */
[----:B------:R-:W1:Y:S04]  /*12b0*/  SHFL.IDX PT, R9, R35, 0x2, 0x1c03 ;  /* 0x005c030023097f89 */ /* 0x000e6800000e0000 */
[----:B------:R2:W3:Y:S01]  /*12c0*/  SHFL.IDX PT, R33, R35, 0x3, 0x1c03 ;  /* 0x007c030023217f89 */ /* 0x0004e200000e0000 */
[----:B0-----:R-:W-:Y:S01]  /*12d0*/  IMAD.SHL.U32 R22, R22, 0x10, RZ ;  /* 0x0000001016167824 */ /* 0x001fe200078e00ff */
[----:B-1----:R-:W-:-:S04]  /*12e0*/  SHF.L.U32 R9, R9, 0x8, RZ ;  /* 0x0000000809097819 */ /* 0x002fc800000006ff */
[----:B------:R-:W-:Y:S02]  /*12f0*/  LOP3.LUT R22, R35, 0xff0fff0f, R22, 0xe2, !PT ;  /* 0xff0fff0f23167812 */ /* 0x000fe400078ee216 */
[----:B--2---:R-:W-:Y:S01]  /*1300*/  MOV R35, 0x0 ;  /* 0x0000000000237802 */ /* 0x004fe20000000f00 */
[----:B---3--:R-:W-:Y:S01]  /*1310*/  IMAD.SHL.U32 R33, R33, 0x1000, RZ ;  /* 0x0000100021217824 */ /* 0x008fe200078e00ff */
[----:B------:R-:W-:Y:S02]  /*1320*/  LOP3.LUT R22, R22, 0xf0fff0ff, R9, 0xe2, !PT ;  /* 0xf0fff0ff16167812 */ /* 0x000fe400078ee209 */
[----:B------:R-:W-:Y:S02]  /*1330*/  PRMT R9, R26, 0x1032, RZ ;  /* 0x000010321a097816 */ /* 0x000fe400000000ff */
[----:B------:R-:W-:Y:S02]  /*1340*/  LOP3.LUT R22, R22, 0xfff0fff, R33, 0xe2, !PT ;  /* 0x0fff0fff16167812 */ /* 0x000fe400078ee221 */
[----:B------:R-:W-:Y:S01]  /*1350*/  SEL R9, R9, R26, P1 ;  /* 0x0000001a09097207 */ /* 0x000fe20000800000 */
[----:B------:R-:W-:Y:S06]  /*1360*/  RET.REL.NODEC R34 `(_Z6kerneliiiPjS_Pfj) ;  /* 0xffffffec22247950 */ /* 0x000fec0003c3ffff */
.L_x_4:
[----:B------:R-:W-:-:S00]  /*1370*/  BRA `(.L_x_4) ;  /* 0xfffffffc00fc7947 */ /* 0x000fc0000383ffff */
[----:B------:R-:W-:-:S00]  /*1380*/  NOP ;  /* 0x0000000000007918 */ /* 0x000fc00000000000 */
[----:B------:R-:W-:-:S00]  /*1390*/  NOP ;  /* 0x0000000000007918 */ /* 0x000fc00000000000 */
[----:B------:R-:W-:-:S00]  /*13a0*/  NOP ;  /* 0x0000000000007918 */ /* 0x000fc00000000000 */
[----:B------:R-:W-:-:S00]  /*13b0*/  NOP ;  /* 0x0000000000007918 */ /* 0x000fc00000000000 */
[----:B------:R-:W-:-:S00]  /*13c0*/  NOP ;  /* 0x0000000000007918 */ /* 0x000fc00000000000 */
[----:B------:R-:W-:-:S00]  /*13d0*/  NOP ;  /* 0x0000000000007918 */ /* 0x000fc00000000000 */
[----:B------:R-:W-:-:S00]  /*13e0*/  NOP ;  /* 0x0000000000007918 */ /* 0x000fc00000000000 */
[----:B------:R-:W-:-:S00]  /*13f0*/  NOP ;  /* 0x0000000000007918 */ /* 0x000fc00000000000 */
.L_x_15:


//--------------------- .text._Z10compress_BP6__halfiiPj --------------------------
	.section	.text._Z10compress_BP6__halfiiPj,"ax",@progbits
	.align	128
        .global         _Z10compress_BP6__halfiiPj
        .type           _Z10compress_BP6__halfiiPj,@function
        .size           _Z10compress_BP6__halfiiPj,(.L_x_17 - _Z10compress_BP6__halfiiPj)
        .other          _Z10compress_BP6__halfiiPj,@"STO_CUDA_ENTRY STV_DEFAULT"
_Z10compress_BP6__halfiiPj:
.text._Z10compress_BP6__halfiiPj:
[----:B------:R-:W-:Y:S01]  /*0000*/  LDC R1, c[0x0][0x37c] ;  /* 0x0000df00ff017b82 */ /* 0x000fe20000000800 */
[----:B------:R-:W0:Y:S07]  /*0010*/  S2R R7, SR_TID.Y ;  /* 0x0000000000077919 */ /* 0x000e2e0000002200 */
[----:B------:R-:W1:Y:S01]  /*0020*/  LDC R0, c[0x0][0x360] ;  /* 0x0000d800ff007b82 */ /* 0x000e620000000800 */
[----:B------:R-:W1:Y:S07]  /*0030*/  S2R R5, SR_TID.X ;  /* 0x0000000000057919 */ /* 0x000e6e0000002100 */
[----:B------:R-:W0:Y:S08]  /*0040*/  S2UR UR5, SR_CTAID.Y ;  /* 0x00000000000579c3 */ /* 0x000e300000002600 */
[----:B------:R-:W0:Y:S08]  /*0050*/  LDC R4, c[0x0][0x364] ;  /* 0x0000d900ff047b82 */ /* 0x000e300000000800 */
[----:B------:R-:W1:Y:S08]  /*0060*/  S2UR UR4, SR_CTAID.X ;  /* 0x00000000000479c3 */ /* 0x000e700000002500 */
[----:B------:R-:W2:Y:S08]  /*0070*/  LDC R11, c[0x0][0x38c] ;  /* 0x0000e300ff0b7b82 */ /* 0x000eb00000000800 */
[----:B------:R-:W3:Y:S01]  /*0080*/  LDC.64 R2, c[0x0][0x380] ;  /* 0x0000e000ff027b82 */ /* 0x000ee20000000a00 */
[----:B0-----:R-:W-:-:S02]  /*0090*/  IMAD R4, R4, UR5, R7 ;  /* 0x0000000504047c24 */ /* 0x001fc4000f8e0207 */
[----:B-1----:R-:W-:Y:S01]  /*00a0*/  IMAD R0, R0, UR4, R5 ;  /* 0x0000000400007c24 */ /* 0x002fe2000f8e0205 */
[----:B------:R-:W0:Y:S04]  /*00b0*/  LDCU.64 UR4, c[0x0][0x358] ;  /* 0x00006b00ff0477ac */ /* 0x000e280008000a00 */
[----:B------:R-:W1:Y:S01]  /*00c0*/  LDC.64 R6, c[0x0][0x390] ;  /* 0x0000e400ff067b82 */ /* 0x000e620000000a00 */
[----:B--2---:R-:W-:-:S05]  /*00d0*/  IMAD R9, R4, R11, RZ ;  /* 0x0000000b04097224 */ /* 0x004fca00078e02ff */
[----:B------:R-:W-:-:S05]  /*00e0*/  LEA R5, R9, R0, 0x1 ;  /* 0x0000000009057211 */ /* 0x000fca00078e08ff */
[----:B---3--:R-:W-:-:S04]  /*00f0*/  IMAD.WIDE R2, R5, 0x2, R2 ;  /* 0x0000000205027825 */ /* 0x008fc800078e0202 */
[----:B------:R-:W-:Y:S02]  /*0100*/  IMAD.WIDE R4, R11, 0x2, R2 ;  /* 0x000000020b047825 */ /* 0x000fe400078e0202 */
[----:B0-----:R-:W2:Y:S04]  /*0110*/  LDG.E.U16 R3, desc[UR4][R2.64] ;  /* 0x0000000402037981 */ /* 0x001ea8000c1e1500 */
[----:B------:R-:W2:Y:S01]  /*0120*/  LDG.E.U16 R4, desc[UR4][R4.64] ;  /* 0x0000000404047981 */ /* 0x000ea2000c1e1500 */
[----:B------:R-:W-:-:S05]  /*0130*/  IADD3 R9, PT, PT, R0, R9, RZ ;  /* 0x0000000900097210 */ /* 0x000fca0007ffe0ff */
[----:B-1----:R-:W-:Y:S01]  /*0140*/  IMAD.WIDE R6, R9, 0x4, R6 ;  /* 0x0000000409067825 */ /* 0x002fe200078e0206 */
[----:B--2---:R-:W-:-:S05]  /*0150*/  LEA R9, R3, R4, 0x10 ;  /* 0x0000000403097211 */ /* 0x004fca00078e80ff */
[----:B------:R-:W-:Y:S01]  /*0160*/  STG.E desc[UR4][R6.64], R9 ;  /* 0x0000000906007986 */ /* 0x000fe2000c101904 */
[----:B------:R-:W-:Y:S05]  /*0170*/  EXIT ;  /* 0x000000000000794d */ /* 0x000fea0003800000 */
.L_x_5:
        /* <DEDUP_REMOVED lines=16> */
.L_x_17:


//--------------------- .text._Z10compress_AP6__halfiiPj --------------------------
	.section	.text._Z10compress_AP6__halfiiPj,"ax",@progbits
	.align	128
        .global         _Z10compress_AP6__halfiiPj
        .type           _Z10compress_AP6__halfiiPj,@function
        .size           _Z10compress_AP6__halfiiPj,(.L_x_18 - _Z10compress_AP6__halfiiPj)
        .other          _Z10compress_AP6__halfiiPj,@"STO_CUDA_ENTRY STV_DEFAULT"
_Z10compress_AP6__halfiiPj:
.text._Z10compress_AP6__halfiiPj:
[----:B------:R-:W0:Y:S01]  /*0000*/  LDC R1, c[0x0][0x37c] ;  /* 0x0000df00ff017b82 */ /* 0x000e220000000800 */
[----:B------:R-:W1:Y:S07]  /*0010*/  S2R R7, SR_TID.Y ;  /* 0x0000000000077919 */ /* 0x000e6e0000002200 */
[----:B------:R-:W2:Y:S01]  /*0020*/  LDC R0, c[0x0][0x360] ;  /* 0x0000d800ff007b82 */ /* 0x000ea20000000800 */
[----:B------:R-:W3:Y:S01]  /*0030*/  LDCU UR6, c[0x0][0x38c] ;  /* 0x00007180ff0677ac */ /* 0x000ee20008000800 */
[----:B------:R-:W2:Y:S01]  /*0040*/  S2R R5, SR_TID.X ;  /* 0x0000000000057919 */ /* 0x000ea20000002100 */
[----:B------:R-:W4:Y:S05]  /*0050*/  LDCU.64 UR36, c[0x0][0x358] ;  /* 0x00006b00ff2477ac */ /* 0x000f2a0008000a00 */
[----:B------:R-:W1:Y:S08]  /*0060*/  S2UR UR5, SR_CTAID.Y ;  /* 0x00000000000579c3 */ /* 0x000e700000002600 */
[----:B------:R-:W1:Y:S08]  /*0070*/  LDC R4, c[0x0][0x364] ;  /* 0x0000d900ff047b82 */ /* 0x000e700000000800 */
[----:B------:R-:W2:Y:S08]  /*0080*/  S2UR UR4, SR_CTAID.X ;  /* 0x00000000000479c3 */ /* 0x000eb00000002500 */
[----:B------:R-:W5:Y:S01]  /*0090*/  LDC.64 R2, c[0x0][0x380] ;  /* 0x0000e000ff027b82 */ /* 0x000f620000000a00 */
[----:B-1----:R-:W-:-:S02]  /*00a0*/  IMAD R4, R4, UR5, R7 ;  /* 0x0000000504047c24 */ /* 0x002fc4000f8e0207 */
[----:B--2---:R-:W-:Y:S02]  /*00b0*/  IMAD R0, R0, UR4, R5 ;  /* 0x0000000400007c24 */ /* 0x004fe4000f8e0205 */
[----:B---3--:R-:W-:-:S04]  /*00c0*/  IMAD R5, R4, UR6, RZ ;  /* 0x0000000604057c24 */ /* 0x008fc8000f8e02ff */
[----:B------:R-:W-:-:S04]  /*00d0*/  IMAD R7, R0, 0x4, R5 ;  /* 0x0000000400077824 */ /* 0x000fc800078e0205 */
[----:B-----5:R-:W-:-:S05]  /*00e0*/  IMAD.WIDE R2, R7, 0x2, R2 ;  /* 0x0000000207027825 */ /* 0x020fca00078e0202 */
[----:B----4-:R-:W2:Y:S04]  /*00f0*/  LDG.E.U16 R7, desc[UR36][R2.64+0x2] ;  /* 0x0000022402077981 */ /* 0x010ea8000c1e1500 */
[----:B------:R-:W3:Y:S04]  /*0100*/  LDG.E.U16 R10, desc[UR36][R2.64+0x4] ;  /* 0x00000424020a7981 */ /* 0x000ee8000c1e1500 */
[----:B------:R-:W4:Y:S01]  /*0110*/  LDG.E.U16 R4, desc[UR36][R2.64] ;  /* 0x0000002402047981 */ /* 0x000f22000c1e1500 */
[----:B------:R-:W-:Y:S01]  /*0120*/  IMAD.MOV.U32 R11, RZ, RZ, 0x2 ;  /* 0x00000002ff0b7424 */ /* 0x000fe200078e00ff */
[----:B------:R-:W-:Y:S04]  /*0130*/  BSSY.RECONVERGENT B0, `(.L_x_6) ;  /* 0x000002c000007945 */ /* 0x000fe80003800200 */
[----:B------:R-:W-:Y:S01]  /*0140*/  BSSY.RELIABLE B6, `(.L_x_7) ;  /* 0x0000017000067945 */ /* 0x000fe20003800100 */
[----:B--2---:R-:W-:-:S02]  /*0150*/  LOP3.LUT P1, RZ, R7, 0x7fff, RZ, 0xc0, !PT ;  /* 0x00007fff07ff7812 */ /* 0x004fc4000782c0ff */
[----:B---3--:R-:W-:Y:S02]  /*0160*/  LOP3.LUT P2, RZ, R10, 0x7fff, RZ, 0xc0, !PT ;  /* 0x00007fff0aff7812 */ /* 0x008fe4000784c0ff */
[----:B----4-:R-:W-:-:S04]  /*0170*/  LOP3.LUT P0, RZ, R4, 0x7fff, RZ, 0xc0, !PT ;  /* 0x00007fff04ff7812 */ /* 0x010fc8000780c0ff */
[----:B------:R-:W-:Y:S02]  /*0180*/  SEL R6, R7, RZ, P0 ;  /* 0x000000ff07067207 */ /* 0x000fe40000000000 */
[----:B------:R-:W-:-:S03]  /*0190*/  SEL R9, RZ, 0x1, !P0 ;  /* 0x00000001ff097807 */ /* 0x000fc60004000000 */
[----:B------:R-:W-:Y:S02]  /*01a0*/  @P1 SEL R9, R11, 0x1, P0 ;  /* 0x000000010b091807 */ /* 0x000fe40000000000 */
[----:B------:R-:W-:Y:S02]  /*01b0*/  SEL R6, R6, RZ, P1 ;  /* 0x000000ff06067207 */ /* 0x000fe40000800000 */
[C---:B------:R-:W-:Y:S02]  /*01c0*/  SEL R8, R4.reuse, RZ, P0 ;  /* 0x000000ff04087207 */ /* 0x040fe40000000000 */
[----:B------:R-:W-:Y:S01]  /*01d0*/  @P1 SEL R8, R4, R7, P0 ;  /* 0x0000000704081207 */ /* 0x000fe20000000000 */
[----:B------:R-:W-:Y:S01]  /*01e0*/  IMAD.MOV.U32 R7, RZ, RZ, R9 ;  /* 0x000000ffff077224 */ /* 0x000fe200078e0009 */
[----:B------:R-:W-:Y:S01]  /*01f0*/  PRMT R4, R6, 0x7610, R4 ;  /* 0x0000761006047816 */ /* 0x000fe20000000004 */
[----:B0-----:R-:W-:Y:S06]  /*0200*/  @!P2 BRA `(.L_x_8) ;  /* 0x000000000028a947 */ /* 0x001fec0003800000 */
[----:B------:R-:W-:Y:S01]  /*0210*/  ISETP.NE.AND P0, PT, R9, 0x1, PT ;  /* 0x000000010900780c */ /* 0x000fe20003f05270 */
[----:B------:R-:W-:Y:S01]  /*0220*/  IMAD.MOV.U32 R7, RZ, RZ, 0x2 ;  /* 0x00000002ff077424 */ /* 0x000fe200078e00ff */
[----:B------:R-:W-:-:S11]  /*0230*/  PRMT R4, R10, 0x7610, R4 ;  /* 0x000076100a047816 */ /* 0x000fd60000000004 */
[----:B------:R-:W-:Y:S05]  /*0240*/  @!P0 BRA `(.L_x_8) ;  /* 0x0000000000188947 */ /* 0x000fea0003800000 */
[----:B------:R-:W-:-:S13]  /*0250*/  ISETP.NE.AND P0, PT, R9, RZ, PT ;  /* 0x000000ff0900720c */ /* 0x000fda0003f05270 */
[----:B------:R-:W-:Y:S05]  /*0260*/  @P0 BREAK.RELIABLE B6 ;  /* 0x0000000000060942 */ /* 0x000fea0003800100 */
[----:B------:R-:W-:Y:S05]  /*0270*/  @P0 BRA `(.L_x_9) ;  /* 0x00000000005c0947 */ /* 0x000fea0003800000 */
[----:B------:R-:W-:Y:S01]  /*0280*/  PRMT R4, R6, 0x7610, R4 ;  /* 0x0000761006047816 */ /* 0x000fe20000000004 */
[----:B------:R-:W-:Y:S01]  /*0290*/  IMAD.MOV.U32 R7, RZ, RZ, 0x1 ;  /* 0x00000001ff077424 */ /* 0x000fe200078e00ff */
[----:B------:R-:W-:-:S07]  /*02a0*/  PRMT R8, R10, 0x7610, R8 ;  /* 0x000076100a087816 */ /* 0x000fce0000000008 */
.L_x_8:
[----:B------:R-:W-:Y:S05]  /*02b0*/  BSYNC.RELIABLE B6 ;  /* 0x0000000000067941 */ /* 0x000fea0003800100 */
.L_x_7:
[----:B------:R-:W2:Y:S01]  /*02c0*/  LDG.E.U16 R2, desc[UR36][R2.64+0x6] ;  /* 0x0000062402027981 */ /* 0x000ea2000c1e1500 */
[----:B------:R-:W-:Y:S02]  /*02d0*/  PRMT R9, R4, 0x7610, R9 ;  /* 0x0000761004097816 */ /* 0x000fe40000000009 */
[----:B--2---:R-:W-:-:S13]  /*02e0*/  LOP3.LUT P0, RZ, R2, 0x7fff, RZ, 0xc0, !PT ;  /* 0x00007fff02ff7812 */ /* 0x004fda000780c0ff */
[----:B------:R-:W-:Y:S05]  /*02f0*/  @!P0 BRA `(.L_x_10) ;  /* 0x00000000001c8947 */ /* 0x000fea0003800000 */
[----:B------:R-:W-:Y:S02]  /*0300*/  ISETP.NE.AND P0, PT, R7, 0x1, PT ;  /* 0x000000010700780c */ /* 0x000fe40003f05270 */
[----:B------:R-:W-:-:S11]  /*0310*/  PRMT R9, R2, 0x7610, R9 ;  /* 0x0000761002097816 */ /* 0x000fd60000000009 */
[----:B------:R-:W-:Y:S05]  /*0320*/  @!P0 BRA `(.L_x_10) ;  /* 0x0000000000108947 */ /* 0x000fea0003800000 */
[----:B------:R-:W-:-:S13]  /*0330*/  ISETP.NE.AND P0, PT, R7, RZ, PT ;  /* 0x000000ff0700720c */ /* 0x000fda0003f05270 */
[----:B------:R-:W-:Y:S05]  /*0340*/  @P0 BRA `(.L_x_9) ;  /* 0x0000000000280947 */ /* 0x000fea0003800000 */
[----:B------:R-:W-:Y:S02]  /*0350*/  PRMT R8, R2, 0x7610, R8 ;  /* 0x0000761002087816 */ /* 0x000fe40000000008 */
[----:B------:R-:W-:-:S07]  /*0360*/  PRMT R9, R4, 0x7610, R9 ;  /* 0x0000761004097816 */ /* 0x000fce0000000009 */
.L_x_10:
[----:B------:R-:W0:Y:S01]  /*0370*/  LDC.64 R2, c[0x0][0x390] ;  /* 0x0000e400ff027b82 */ /* 0x000e220000000a00 */
[----:B------:R-:W-:Y:S02]  /*0380*/  SHF.R.S32.HI R4, RZ, 0x1f, R5 ;  /* 0x0000001fff047819 */ /* 0x000fe40000011405 */
[----:B------:R-:W-:Y:S02]  /*0390*/  PRMT R9, R9, 0x5410, R8 ;  /* 0x0000541009097816 */ /* 0x000fe40000000008 */
[----:B------:R-:W-:-:S04]  /*03a0*/  LEA.HI R5, R4, R5, RZ, 0x2 ;  /* 0x0000000504057211 */ /* 0x000fc800078f10ff */
[----:B------:R-:W-:-:S05]  /*03b0*/  LEA.HI.SX32 R5, R5, R0, 0x1e ;  /* 0x0000000005057211 */ /* 0x000fca00078ff2ff */
[----:B0-----:R-:W-:-:S05]  /*03c0*/  IMAD.WIDE R2, R5, 0x4, R2 ;  /* 0x0000000405027825 */ /* 0x001fca00078e0202 */
[----:B------:R-:W-:Y:S01]  /*03d0*/  STG.E desc[UR36][R2.64], R9 ;  /* 0x0000000902007986 */ /* 0x000fe2000c101924 */
[----:B------:R-:W-:Y:S05]  /*03e0*/  EXIT ;  /* 0x000000000000794d */ /* 0x000fea0003800000 */
.L_x_9:
[----:B------:R-:W-:Y:S05]  /*03f0*/  BSYNC.RECONVERGENT B0 ;  /* 0x0000000000007941 */ /* 0x000fea0003800200 */
.L_x_6:
[----:B------:R-:W-:Y:S01]  /*0400*/  MOV R0, 0x48 ;  /* 0x0000004800007802 */ /* 0x000fe20000000f00 */
[----:B------:R-:W0:Y:S01]  /*0410*/  LDCU.64 UR4, c[0x4][0x40] ;  /* 0x01000800ff0477ac */ /* 0x000e220008000a00 */
[----:B------:R-:W-:Y:S02]  /*0420*/  CS2R R6, SRZ ;  /* 0x0000000000067805 */ /* 0x000fe4000001ff00 */
[----:B------:R1:W2:Y:S01]  /*0430*/  LDC.64 R2, c[0x4][R0] ;  /* 0x0100000000027b82 */ /* 0x0002a20000000a00 */
[----:B0-----:R-:W-:Y:S02]  /*0440*/  IMAD.U32 R4, RZ, RZ, UR4 ;  /* 0x00000004ff047e24 */ /* 0x001fe4000f8e00ff */
[----:B-1----:R-:W-:-:S07]  /*0450*/  IMAD.U32 R5, RZ, RZ, UR5 ;  /* 0x00000005ff057e24 */ /* 0x002fce000f8e00ff */
[----:B------:R-:W-:-:S07]  /*0460*/  LEPC R20, `(.L_x_11) ;  /* 0x000000001014794e */ /* 0x000fce0000000000 */
[----:B--2---:R-:W-:Y:S05]  /*0470*/  CALL.ABS.NOINC R2 ;  /* 0x0000000002007343 */ /* 0x004fea0003c00000 */
.L_x_11:
[----:B------:R-:W-:Y:S05]  /*0480*/  EXIT ;  /* 0x000000000000794d */ /* 0x000fea0003800000 */
.L_x_12:
        /* <DEDUP_REMOVED lines=15> */
.L_x_18:


//--------------------- .text._Z6fill_AP6__halfi  --------------------------
	.section	.text._Z6fill_AP6__halfi,"ax",@progbits
	.align	128
        .global         _Z6fill_AP6__halfi
        .type           _Z6fill_AP6__halfi,@function
        .size           _Z6fill_AP6__halfi,(.L_x_19 - _Z6fill_AP6__halfi)
        .other          _Z6fill_AP6__halfi,@"STO_CUDA_ENTRY STV_DEFAULT"
_Z6fill_AP6__halfi:
.text._Z6fill_AP6__halfi:
[----:B------:R-:W-:Y:S01]  /*0000*/  LDC R1, c[0x0][0x37c] ;  /* 0x0000df00ff017b82 */ /* 0x000fe20000000800 */
[----:B------:R-:W0:Y:S07]  /*0010*/  S2R R5, SR_TID.X ;  /* 0x0000000000057919 */ /* 0x000e2e0000002100 */
[----:B------:R-:W0:Y:S01]  /*0020*/  S2UR UR4, SR_CTAID.X ;  /* 0x00000000000479c3 */ /* 0x000e220000002500 */
[----:B------:R-:W1:Y:S01]  /*0030*/  LDCU UR7, c[0x0][0x388] ;  /* 0x00007100ff0777ac */ /* 0x000e620008000800 */
[----:B------:R-:W2:Y:S06]  /*0040*/  S2R R7, SR_TID.Y ;  /* 0x0000000000077919 */ /* 0x000eac0000002200 */
[----:B------:R-:W0:Y:S08]  /*0050*/  LDC R0, c[0x0][0x360] ;  /* 0x0000d800ff007b82 */ /* 0x000e300000000800 */
[----:B------:R-:W2:Y:S08]  /*0060*/  S2UR UR6, SR_CTAID.Y ;  /* 0x00000000000679c3 */ /* 0x000eb00000002600 */
[----:B------:R-:W2:Y:S08]  /*0070*/  LDC R4, c[0x0][0x364] ;  /* 0x0000d900ff047b82 */ /* 0x000eb00000000800 */
[----:B------:R-:W3:Y:S01]  /*0080*/  LDC.64 R2, c[0x0][0x380] ;  /* 0x0000e000ff027b82 */ /* 0x000ee20000000a00 */
[----:B0-----:R-:W-:Y:S01]  /*0090*/  IMAD R0, R0, UR4, R5 ;  /* 0x0000000400007c24 */ /* 0x001fe2000f8e0205 */
[----:B------:R-:W0:Y:S04]  /*00a0*/  LDCU.64 UR4, c[0x0][0x358] ;  /* 0x00006b00ff0477ac */ /* 0x000e280008000a00 */
[----:B------:R-:W-:Y:S01]  /*00b0*/  SHF.L.U32 R5, R0, 0x2, RZ ;  /* 0x0000000200057819 */ /* 0x000fe200000006ff */
[----:B--2---:R-:W-:-:S02]  /*00c0*/  IMAD R0, R4, UR6, R7 ;  /* 0x0000000604007c24 */ /* 0x004fc4000f8e0207 */
[----:B------:R-:W-:Y:S02]  /*00d0*/  HFMA2 R4, -RZ, RZ, 0, 1 ;  /* 0x00003c00ff047431 */ /* 0x000fe400000001ff */
[----:B-1----:R-:W-:-:S04]  /*00e0*/  IMAD R5, R0, UR7, R5 ;  /* 0x0000000700057c24 */ /* 0x002fc8000f8e0205 */
[----:B---3--:R-:W-:Y:S01]  /*00f0*/  IMAD.WIDE R2, R5, 0x2, R2 ;  /* 0x0000000205027825 */ /* 0x008fe200078e0202 */
[----:B------:R-:W-:-:S04]  /*0100*/  PRMT R0, R4, 0x7610, R0 ;  /* 0x0000761004007816 */ /* 0x000fc80000000000 */
[----:B0-----:R-:W-:Y:S04]  /*0110*/  STG.E.U16 desc[UR4][R2.64], RZ ;  /* 0x000000ff02007986 */ /* 0x001fe8000c101504 */
[----:B------:R-:W-:Y:S04]  /*0120*/  STG.E.U16 desc[UR4][R2.64+0x2], R0 ;  /* 0x0000020002007986 */ /* 0x000fe8000c101504 */
[----:B------:R-:W-:Y:S04]  /*0130*/  STG.E.U16 desc[UR4][R2.64+0x4], R0 ;  /* 0x0000040002007986 */ /* 0x000fe8000c101504 */
[----:B------:R-:W-:Y:S01]  /*0140*/  STG.E.U16 desc[UR4][R2.64+0x6], RZ ;  /* 0x000006ff02007986 */ /* 0x000fe2000c101504 */
[----:B------:R-:W-:Y:S05]  /*0150*/  EXIT ;  /* 0x000000000000794d */ /* 0x000fea0003800000 */
.L_x_13:
        /* <DEDUP_REMOVED lines=10> */
.L_x_19:


//--------------------- .text._Z6fill_BP6__halfi  --------------------------
	.section	.text._Z6fill_BP6__halfi,"ax",@progbits
	.align	128
        .global         _Z6fill_BP6__halfi
        .type           _Z6fill_BP6__halfi,@function
        .size           _Z6fill_BP6__halfi,(.L_x_20 - _Z6fill_BP6__halfi)
        .other          _Z6fill_BP6__halfi,@"STO_CUDA_ENTRY STV_DEFAULT"
_Z6fill_BP6__halfi:
.text._Z6fill_BP6__halfi:
[----:B------:R-:W-:Y:S01]  /*0000*/  LDC R1, c[0x0][0x37c] ;  /* 0x0000df00ff017b82 */ /* 0x000fe20000000800 */
[----:B------:R-:W0:Y:S07]  /*0010*/  S2R R5, SR_TID.X ;  /* 0x0000000000057919 */ /* 0x000e2e0000002100 */
[----:B------:R-:W0:Y:S01]  /*0020*/  S2UR UR4, SR_CTAID.X ;  /* 0x00000000000479c3 */ /* 0x000e220000002500 */
[----:B------:R-:W1:Y:S01]  /*0030*/  LDCU UR6, c[0x0][0x388] ;  /* 0x00007100ff0677ac */ /* 0x000e620008000800 */
[----:B------:R-:W2:Y:S06]  /*0040*/  S2R R7, SR_TID.Y ;  /* 0x0000000000077919 */ /* 0x000eac0000002200 */
[----:B------:R-:W0:Y:S08]  /*0050*/  LDC R0, c[0x0][0x360] ;  /* 0x0000d800ff007b82 */ /* 0x000e300000000800 */
[----:B------:R-:W2:Y:S08]  /*0060*/  S2UR UR5, SR_CTAID.Y ;  /* 0x00000000000579c3 */ /* 0x000eb00000002600 */
[----:B------:R-:W2:Y:S01]  /*0070*/  LDC R4, c[0x0][0x364] ;  /* 0x0000d900ff047b82 */ /* 0x000ea20000000800 */
[----:B0-----:R-:W-:-:S07]  /*0080*/  IMAD R0, R0, UR4, R5 ;  /* 0x0000000400007c24 */ /* 0x001fce000f8e0205 */
[----:B------:R-:W0:Y:S01]  /*0090*/  LDC.64 R2, c[0x0][0x380] ;  /* 0x0000e000ff027b82 */ /* 0x000e220000000a00 */
[----:B------:R-:W-:Y:S02]  /*00a0*/  SHF.R.S32.HI R5, RZ, 0x1f, R0 ;  /* 0x0000001fff057819 */ /* 0x000fe40000011400 */
[CC--:B------:R-:W-:Y:S02]  /*00b0*/  LEA.HI R6, R0.reuse, R0.reuse, RZ, 0x1 ;  /* 0x0000000000067211 */ /* 0x0c0fe400078f08ff */
[----:B------:R-:W-:Y:S01]  /*00c0*/  LEA.HI R10, R5, R0, RZ, 0x2 ;  /* 0x00000000050a7211 */ /* 0x000fe200078f10ff */
[----:B------:R-:W-:-:S03]  /*00d0*/  IMAD.SHL.U32 R5, R0, 0x4, RZ ;  /* 0x0000000400057824 */ /* 0x000fc600078e00ff */
[----:B------:R-:W-:Y:S01]  /*00e0*/  LOP3.LUT R11, R10, 0xfffffffc, RZ, 0xc0, !PT ;  /* 0xfffffffc0a0b7812 */ /* 0x000fe200078ec0ff */
[----:B--2---:R-:W-:Y:S01]  /*00f0*/  IMAD R4, R4, UR5, R7 ;  /* 0x0000000504047c24 */ /* 0x004fe2000f8e0207 */
[----:B------:R-:W-:Y:S01]  /*0100*/  LOP3.LUT R7, R6, 0xfffffffe, RZ, 0xc0, !PT ;  /* 0xfffffffe06077812 */ /* 0x000fe200078ec0ff */
[----:B------:R-:W2:Y:S02]  /*0110*/  LDCU.64 UR4, c[0x0][0x358] ;  /* 0x00006b00ff0477ac */ /* 0x000ea40008000a00 */
[----:B------:R-:W-:Y:S02]  /*0120*/  IMAD.IADD R11, R0, 0x1, -R11 ;  /* 0x00000001000b7824 */ /* 0x000fe400078e0a0b */
[----:B------:R-:W-:-:S03]  /*0130*/  IMAD.HI.U32 R8, R4, -0x55555555, RZ ;  /* 0xaaaaaaab04087827 */ /* 0x000fc600078e00ff */
[----:B------:R-:W-:Y:S01]  /*0140*/  I2FP.F32.S32 R11, R11 ;  /* 0x0000000b000b7245 */ /* 0x000fe20000201400 */
[----:B------:R-:W-:Y:S01]  /*0150*/  IMAD.HI.U32 R12, R4, -0x33333333, RZ ;  /* 0xcccccccd040c7827 */ /* 0x000fe200078e00ff */
[----:B------:R-:W-:Y:S02]  /*0160*/  SHF.R.U32.HI R9, RZ, 0x1, R8 ;  /* 0x00000001ff097819 */ /* 0x000fe40000011608 */
[----:B------:R-:W-:Y:S01]  /*0170*/  F2FP.F16.F32.PACK_AB R11, RZ, R11 ;  /* 0x0000000bff0b723e */ /* 0x000fe200000000ff */
[----:B------:R-:W-:Y:S01]  /*0180*/  IMAD.IADD R7, R0, 0x1, -R7 ;  /* 0x0000000100077824 */ /* 0x000fe200078e0a07 */
[----:B------:R-:W-:Y:S01]  /*0190*/  SHF.R.U32.HI R13, RZ, 0x2, R12 ;  /* 0x00000002ff0d7819 */ /* 0x000fe2000001160c */
[--C-:B------:R-:W-:Y:S02]  /*01a0*/  IMAD R9, R9, -0x3, R4.reuse ;  /* 0xfffffffd09097824 */ /* 0x100fe400078e0204 */
[----:B-1----:R-:W-:Y:S01]  /*01b0*/  IMAD R5, R4, UR6, R5 ;  /* 0x0000000604057c24 */ /* 0x002fe2000f8e0205 */
[----:B------:R-:W-:Y:S01]  /*01c0*/  I2FP.F32.S32 R7, R7 ;  /* 0x0000000700077245 */ /* 0x000fe20000201400 */
[----:B------:R-:W-:Y:S01]  /*01d0*/  IMAD R13, R13, -0x5, R4 ;  /* 0xfffffffb0d0d7824 */ /* 0x000fe200078e0204 */
[----:B------:R-:W-:Y:S01]  /*01e0*/  I2FP.F32.U32 R9, R9 ;  /* 0x0000000900097245 */ /* 0x000fe20000201000 */
[----:B0-----:R-:W-:Y:S01]  /*01f0*/  IMAD.WIDE R2, R5, 0x2, R2 ;  /* 0x0000000205027825 */ /* 0x001fe200078e0202 */
[----:B------:R-:W-:-:S02]  /*0200*/  F2FP.F16.F32.PACK_AB R7, RZ, R7 ;  /* 0x00000007ff07723e */ /* 0x000fc400000000ff */
[----:B------:R-:W-:Y:S02]  /*0210*/  I2FP.F32.U32 R13, R13 ;  /* 0x0000000d000d7245 */ /* 0x000fe40000201000 */
[----:B------:R-:W-:Y:S01]  /*0220*/  F2FP.F16.F32.PACK_AB R9, RZ, R9 ;  /* 0x00000009ff09723e */ /* 0x000fe200000000ff */
[----:B--2---:R-:W-:Y:S01]  /*0230*/  STG.E.U16 desc[UR4][R2.64], R7 ;  /* 0x0000000702007986 */ /* 0x004fe2000c101504 */
[----:B------:R-:W-:-:S03]  /*0240*/  F2FP.F16.F32.PACK_AB R13, RZ, R13 ;  /* 0x0000000dff0d723e */ /* 0x000fc600000000ff */
[----:B------:R-:W-:Y:S04]  /*0250*/  STG.E.U16 desc[UR4][R2.64+0x2], R9 ;  /* 0x0000020902007986 */ /* 0x000fe8000c101504 */
[----:B------:R-:W-:Y:S04]  /*0260*/  STG.E.U16 desc[UR4][R2.64+0x4], R11 ;  /* 0x0000040b02007986 */ /* 0x000fe8000c101504 */
[----:B------:R-:W-:Y:S01]  /*0270*/  STG.E.U16 desc[UR4][R2.64+0x6], R13 ;  /* 0x0000060d02007986 */ /* 0x000fe2000c101504 */
[----:B------:R-:W-:Y:S05]  /*0280*/  EXIT ;  /* 0x000000000000794d */ /* 0x000fea0003800000 */
.L_x_14:
        /* <DEDUP_REMOVED lines=15> */
.L_x_20:


//--------------------- .nv.global.init           --------------------------
	.section	.nv.global.init,"aw",@progbits
	.align	4
.nv.global.init:
	.type		mrg32k3aM1SubSeq,@object
	.size		mrg32k3aM1SubSeq,(mrg32k3aM2SubSeq - mrg32k3aM1SubSeq)
mrg32k3aM1SubSeq:
        /*0000*/ 	.byte	0x0b, 0xcc, 0xee, 0x04, 0x73, 0x29, 0x8b, 0x6f, 0xf6, 0x53, 0x03, 0xf6, 0x23, 0xf6, 0xea, 0xda
        /* <DEDUP_REMOVED lines=125> */
	.type		mrg32k3aM2SubSeq,@object
	.size		mrg32k3aM2SubSeq,(mrg32k3aM1 - mrg32k3aM2SubSeq)
mrg32k3aM2SubSeq:
        /* <DEDUP_REMOVED lines=126> */
	.type		mrg32k3aM1,@object
	.size		mrg32k3aM1,(mrg32k3aM1Seq - mrg32k3aM1)
mrg32k3aM1:
        /* <DEDUP_REMOVED lines=144> */
	.type		mrg32k3aM1Seq,@object
	.size		mrg32k3aM1Seq,(mrg32k3aM2 - mrg32k3aM1Seq)
mrg32k3aM1Seq:
        /* <DEDUP_REMOVED lines=144> */
	.type		mrg32k3aM2,@object
	.size		mrg32k3aM2,(mrg32k3aM2Seq - mrg32k3aM2)
mrg32k3aM2:
        /* <DEDUP_REMOVED lines=144> */
	.type		mrg32k3aM2Seq,@object
	.size		mrg32k3aM2Seq,(precalc_xorwow_matrix - mrg32k3aM2Seq)
mrg32k3aM2Seq:
        /* <DEDUP_REMOVED lines=144> */
	.type		precalc_xorwow_matrix,@object
	.size		precalc_xorwow_matrix,(precalc_xorwow_offset_matrix - precalc_xorwow_matrix)
precalc_xorwow_matrix:
        /* <DEDUP_REMOVED lines=6400> */
	.type		precalc_xorwow_offset_matrix,@object
	.size		precalc_xorwow_offset_matrix,($str$1 - precalc_xorwow_offset_matrix)
precalc_xorwow_offset_matrix:
        /* <DEDUP_REMOVED lines=6400> */
	.type		$str$1,@object
	.size		$str$1,(.L_9 - $str$1)
$str$1:
        /*353c0*/ 	.byte	0x32, 0x20, 0x3a, 0x20, 0x34, 0x20, 0x73, 0x70, 0x61, 0x72, 0x73, 0x69, 0x74, 0x79, 0x20, 0x76
        /*353d0*/ 	.byte	0x69, 0x6f, 0x6c, 0x61, 0x74, 0x65, 0x64, 0x21, 0x21, 0x21, 0x0a, 0x00
.L_9:


//--------------------- .nv.shared._Z6kerneliiiPjS_Pfj --------------------------
	.section	.nv.shared._Z6kerneliiiPjS_Pfj,"aw",@nobits
	.sectionflags	@""
	.align	4
.nv.shared._Z6kerneliiiPjS_Pfj:
	.zero		1536


//--------------------- .nv.shared.reserved.0     --------------------------
	.section	.nv.shared.reserved.0,"aw",@nobits
	.weak		__nv_reservedSMEM_offset_0_alias
	.size		__nv_reservedSMEM_offset_0_alias, 0, 64
	.other		__nv_reservedSMEM_offset_0_alias,@"STO_CUDA_RESERVED_SHARED STV_DEFAULT"
__nv_reservedSMEM_offset_0_alias:
	.zero		0
	.zero		64


//--------------------- .nv.constant0._Z6kerneliiiPjS_Pfj --------------------------
	.section	.nv.constant0._Z6kerneliiiPjS_Pfj,"a",@progbits
	.sectionflags	@""
	.align	4
.nv.constant0._Z6kerneliiiPjS_Pfj:
	.zero		940


//--------------------- .nv.constant0._Z10compress_BP6__halfiiPj --------------------------
	.section	.nv.constant0._Z10compress_BP6__halfiiPj,"a",@progbits
	.sectionflags	@""
	.align	4
.nv.constant0._Z10compress_BP6__halfiiPj:
	.zero		920


//--------------------- .nv.constant0._Z10compress_AP6__halfiiPj --------------------------
	.section	.nv.constant0._Z10compress_AP6__halfiiPj,"a",@progbits
	.sectionflags	@""
	.align	4
.nv.constant0._Z10compress_AP6__halfiiPj:
	.zero		920


//--------------------- .nv.constant0._Z6fill_AP6__halfi --------------------------
	.section	.nv.constant0._Z6fill_AP6__halfi,"a",@progbits
	.sectionflags	@""
	.align	4
.nv.constant0._Z6fill_AP6__halfi:
	.zero		908


//--------------------- .nv.constant0._Z6fill_BP6__halfi --------------------------
	.section	.nv.constant0._Z6fill_BP6__halfi,"a",@progbits
	.sectionflags	@""
	.align	4
.nv.constant0._Z6fill_BP6__halfi:
	.zero		908


//--------------------- SYMBOLS --------------------------

	.type		.nv.reservedSmem.offset0,@object
	.size		.nv.reservedSmem.offset0,0x4
	.type		.nv.reservedSmem.cap,@object
	.size		.nv.reservedSmem.cap,0x4
	.type		vprintf,@function
